//
// Generated by NVIDIA NVVM Compiler
//
// Compiler Build ID: CL-36424714
// Cuda compilation tools, release 13.0, V13.0.88
// Based on NVVM 20.0.0
//

.version 9.0
.target sm_100
.address_size 64

	// .globl	_Z4scanPii
.extern .func  (.param .b32 func_retval0) vprintf
(
	.param .b64 vprintf_param_0,
	.param .b64 vprintf_param_1
)
;
// _ZZ4scanPiiE3tmp has been demoted
.global .align 1 .b8 $str[21] = {105, 58, 37, 100, 44, 32, 115, 104, 97, 114, 101, 32, 118, 97, 108, 58, 37, 100, 32, 10};
.global .align 1 .b8 $str$1[33] = {116, 109, 112, 50, 58, 37, 100, 44, 32, 116, 105, 100, 58, 37, 100, 44, 32, 98, 108, 111, 99, 107, 68, 105, 109, 46, 120, 58, 37, 100, 32, 10};
.global .align 1 .b8 $str$2[27] = {116, 109, 112, 51, 58, 37, 100, 44, 32, 116, 109, 112, 50, 58, 37, 100, 44, 32, 116, 105, 100, 58, 37, 100, 32, 10};

.visible .entry _Z4scanPii(
	.param .u64 .ptr .align 1 _Z4scanPii_param_0,
	.param .u32 _Z4scanPii_param_1
)
{
	.local .align 8 .b8 	__local_depot0[16];
	.reg .b64 	%SP;
	.reg .b64 	%SPL;
	.reg .pred 	%p<22>;
	.reg .b32 	%r<196>;
	.reg .b64 	%rd<22>;
	// demoted variable
	.shared .align 4 .b8 _ZZ4scanPiiE3tmp[128];
	mov.u64 	%SPL, __local_depot0;
	cvta.local.u64 	%SP, %SPL;
	ld.param.u32 	%r19, [_Z4scanPii_param_1];
	mov.u32 	%r1, %tid.x;
	setp.gt.u32 	%p1, %r1, %r19;
	@%p1 bra 	$L__BB0_16;
	ld.param.u64 	%rd20, [_Z4scanPii_param_0];
	cvta.to.global.u64 	%rd3, %rd20;
	mul.wide.u32 	%rd4, %r1, 4;
	add.s64 	%rd5, %rd3, %rd4;
	ld.global.u32 	%r193, [%rd5];
	setp.lt.s32 	%p2, %r19, 2;
	@%p2 bra 	$L__BB0_4;
	and.b32  	%r3, %r1, 31;
	mov.b32 	%r191, 1;
$L__BB0_3:
	shfl.sync.up.b32	%r21|%p3, %r193, %r191, 0, -1;
	setp.lt.u32 	%p4, %r3, %r191;
	selp.b32 	%r22, 0, %r21, %p4;
	add.s32 	%r193, %r22, %r193;
	shl.b32 	%r191, %r191, 1;
	setp.lt.s32 	%p5, %r191, %r19;
	@%p5 bra 	$L__BB0_3;
$L__BB0_4:
	and.b32  	%r23, %r1, 31;
	setp.ne.s32 	%p6, %r23, 31;
	shr.u32 	%r24, %r1, 3;
	and.b32  	%r25, %r24, 124;
	mov.u32 	%r26, _ZZ4scanPiiE3tmp;
	add.s32 	%r9, %r26, %r25;
	@%p6 bra 	$L__BB0_6;
	st.shared.u32 	[%r9], %r193;
$L__BB0_6:
	bar.sync 	0;
	setp.ne.s32 	%p7, %r1, 0;
	@%p7 bra 	$L__BB0_8;
	ld.shared.u32 	%r27, [_ZZ4scanPiiE3tmp];
	add.u64 	%rd6, %SP, 0;
	add.u64 	%rd7, %SPL, 0;
	mov.b32 	%r28, 0;
	st.local.v2.u32 	[%rd7], {%r28, %r27};
	mov.u64 	%rd8, $str;
	cvta.global.u64 	%rd9, %rd8;
	{ // callseq 0, 0
	.param .b64 param0;
	st.param.b64 	[param0], %rd9;
	.param .b64 param1;
	st.param.b64 	[param1], %rd6;
	.param .b32 retval0;
	call.uni (retval0), 
	vprintf, 
	(
	param0, 
	param1
	);
	ld.param.b32 	%r29, [retval0];
	} // callseq 0
	ld.shared.u32 	%r31, [_ZZ4scanPiiE3tmp+4];
	mov.b32 	%r32, 1;
	st.local.v2.u32 	[%rd7], {%r32, %r31};
	{ // callseq 1, 0
	.param .b64 param0;
	st.param.b64 	[param0], %rd9;
	.param .b64 param1;
	st.param.b64 	[param1], %rd6;
	.param .b32 retval0;
	call.uni (retval0), 
	vprintf, 
	(
	param0, 
	param1
	);
	ld.param.b32 	%r33, [retval0];
	} // callseq 1
	ld.shared.u32 	%r35, [_ZZ4scanPiiE3tmp+8];
	mov.b32 	%r36, 2;
	st.local.v2.u32 	[%rd7], {%r36, %r35};
	{ // callseq 2, 0
	.param .b64 param0;
	st.param.b64 	[param0], %rd9;
	.param .b64 param1;
	st.param.b64 	[param1], %rd6;
	.param .b32 retval0;
	call.uni (retval0), 
	vprintf, 
	(
	param0, 
	param1
	);
	ld.param.b32 	%r37, [retval0];
	} // callseq 2
	ld.shared.u32 	%r39, [_ZZ4scanPiiE3tmp+12];
	mov.b32 	%r40, 3;
	st.local.v2.u32 	[%rd7], {%r40, %r39};
	{ // callseq 3, 0
	.param .b64 param0;
	st.param.b64 	[param0], %rd9;
	.param .b64 param1;
	st.param.b64 	[param1], %rd6;
	.param .b32 retval0;
	call.uni (retval0), 
	vprintf, 
	(
	param0, 
	param1
	);
	ld.param.b32 	%r41, [retval0];
	} // callseq 3
	ld.shared.u32 	%r43, [_ZZ4scanPiiE3tmp+16];
	mov.b32 	%r44, 4;
	st.local.v2.u32 	[%rd7], {%r44, %r43};
	{ // callseq 4, 0
	.param .b64 param0;
	st.param.b64 	[param0], %rd9;
	.param .b64 param1;
	st.param.b64 	[param1], %rd6;
	.param .b32 retval0;
	call.uni (retval0), 
	vprintf, 
	(
	param0, 
	param1
	);
	ld.param.b32 	%r45, [retval0];
	} // callseq 4
	ld.shared.u32 	%r47, [_ZZ4scanPiiE3tmp+20];
	mov.b32 	%r48, 5;
	st.local.v2.u32 	[%rd7], {%r48, %r47};
	{ // callseq 5, 0
	.param .b64 param0;
	st.param.b64 	[param0], %rd9;
	.param .b64 param1;
	st.param.b64 	[param1], %rd6;
	.param .b32 retval0;
	call.uni (retval0), 
	vprintf, 
	(
	param0, 
	param1
	);
	ld.param.b32 	%r49, [retval0];
	} // callseq 5
	ld.shared.u32 	%r51, [_ZZ4scanPiiE3tmp+24];
	mov.b32 	%r52, 6;
	st.local.v2.u32 	[%rd7], {%r52, %r51};
	{ // callseq 6, 0
	.param .b64 param0;
	st.param.b64 	[param0], %rd9;
	.param .b64 param1;
	st.param.b64 	[param1], %rd6;
	.param .b32 retval0;
	call.uni (retval0), 
	vprintf, 
	(
	param0, 
	param1
	);
	ld.param.b32 	%r53, [retval0];
	} // callseq 6
	ld.shared.u32 	%r55, [_ZZ4scanPiiE3tmp+28];
	mov.b32 	%r56, 7;
	st.local.v2.u32 	[%rd7], {%r56, %r55};
	{ // callseq 7, 0
	.param .b64 param0;
	st.param.b64 	[param0], %rd9;
	.param .b64 param1;
	st.param.b64 	[param1], %rd6;
	.param .b32 retval0;
	call.uni (retval0), 
	vprintf, 
	(
	param0, 
	param1
	);
	ld.param.b32 	%r57, [retval0];
	} // callseq 7
	ld.shared.u32 	%r59, [_ZZ4scanPiiE3tmp+32];
	mov.b32 	%r60, 8;
	st.local.v2.u32 	[%rd7], {%r60, %r59};
	{ // callseq 8, 0
	.param .b64 param0;
	st.param.b64 	[param0], %rd9;
	.param .b64 param1;
	st.param.b64 	[param1], %rd6;
	.param .b32 retval0;
	call.uni (retval0), 
	vprintf, 
	(
	param0, 
	param1
	);
	ld.param.b32 	%r61, [retval0];
	} // callseq 8
	ld.shared.u32 	%r63, [_ZZ4scanPiiE3tmp+36];
	mov.b32 	%r64, 9;
	st.local.v2.u32 	[%rd7], {%r64, %r63};
	{ // callseq 9, 0
	.param .b64 param0;
	st.param.b64 	[param0], %rd9;
	.param .b64 param1;
	st.param.b64 	[param1], %rd6;
	.param .b32 retval0;
	call.uni (retval0), 
	vprintf, 
	(
	param0, 
	param1
	);
	ld.param.b32 	%r65, [retval0];
	} // callseq 9
	ld.shared.u32 	%r67, [_ZZ4scanPiiE3tmp+40];
	mov.b32 	%r68, 10;
	st.local.v2.u32 	[%rd7], {%r68, %r67};
	{ // callseq 10, 0
	.param .b64 param0;
	st.param.b64 	[param0], %rd9;
	.param .b64 param1;
	st.param.b64 	[param1], %rd6;
	.param .b32 retval0;
	call.uni (retval0), 
	vprintf, 
	(
	param0, 
	param1
	);
	ld.param.b32 	%r69, [retval0];
	} // callseq 10
	ld.shared.u32 	%r71, [_ZZ4scanPiiE3tmp+44];
	mov.b32 	%r72, 11;
	st.local.v2.u32 	[%rd7], {%r72, %r71};
	{ // callseq 11, 0
	.param .b64 param0;
	st.param.b64 	[param0], %rd9;
	.param .b64 param1;
	st.param.b64 	[param1], %rd6;
	.param .b32 retval0;
	call.uni (retval0), 
	vprintf, 
	(
	param0, 
	param1
	);
	ld.param.b32 	%r73, [retval0];
	} // callseq 11
	ld.shared.u32 	%r75, [_ZZ4scanPiiE3tmp+48];
	mov.b32 	%r76, 12;
	st.local.v2.u32 	[%rd7], {%r76, %r75};
	{ // callseq 12, 0
	.param .b64 param0;
	st.param.b64 	[param0], %rd9;
	.param .b64 param1;
	st.param.b64 	[param1], %rd6;
	.param .b32 retval0;
	call.uni (retval0), 
	vprintf, 
	(
	param0, 
	param1
	);
	ld.param.b32 	%r77, [retval0];
	} // callseq 12
	ld.shared.u32 	%r79, [_ZZ4scanPiiE3tmp+52];
	mov.b32 	%r80, 13;
	st.local.v2.u32 	[%rd7], {%r80, %r79};
	{ // callseq 13, 0
	.param .b64 param0;
	st.param.b64 	[param0], %rd9;
	.param .b64 param1;
	st.param.b64 	[param1], %rd6;
	.param .b32 retval0;
	call.uni (retval0), 
	vprintf, 
	(
	param0, 
	param1
	);
	ld.param.b32 	%r81, [retval0];
	} // callseq 13
	ld.shared.u32 	%r83, [_ZZ4scanPiiE3tmp+56];
	mov.b32 	%r84, 14;
	st.local.v2.u32 	[%rd7], {%r84, %r83};
	{ // callseq 14, 0
	.param .b64 param0;
	st.param.b64 	[param0], %rd9;
	.param .b64 param1;
	st.param.b64 	[param1], %rd6;
	.param .b32 retval0;
	call.uni (retval0), 
	vprintf, 
	(
	param0, 
	param1
	);
	ld.param.b32 	%r85, [retval0];
	} // callseq 14
	ld.shared.u32 	%r87, [_ZZ4scanPiiE3tmp+60];
	mov.b32 	%r88, 15;
	st.local.v2.u32 	[%rd7], {%r88, %r87};
	{ // callseq 15, 0
	.param .b64 param0;
	st.param.b64 	[param0], %rd9;
	.param .b64 param1;
	st.param.b64 	[param1], %rd6;
	.param .b32 retval0;
	call.uni (retval0), 
	vprintf, 
	(
	param0, 
	param1
	);
	ld.param.b32 	%r89, [retval0];
	} // callseq 15
	ld.shared.u32 	%r91, [_ZZ4scanPiiE3tmp+64];
	mov.b32 	%r92, 16;
	st.local.v2.u32 	[%rd7], {%r92, %r91};
	{ // callseq 16, 0
	.param .b64 param0;
	st.param.b64 	[param0], %rd9;
	.param .b64 param1;
	st.param.b64 	[param1], %rd6;
	.param .b32 retval0;
	call.uni (retval0), 
	vprintf, 
	(
	param0, 
	param1
	);
	ld.param.b32 	%r93, [retval0];
	} // callseq 16
	ld.shared.u32 	%r95, [_ZZ4scanPiiE3tmp+68];
	mov.b32 	%r96, 17;
	st.local.v2.u32 	[%rd7], {%r96, %r95};
	{ // callseq 17, 0
	.param .b64 param0;
	st.param.b64 	[param0], %rd9;
	.param .b64 param1;
	st.param.b64 	[param1], %rd6;
	.param .b32 retval0;
	call.uni (retval0), 
	vprintf, 
	(
	param0, 
	param1
	);
	ld.param.b32 	%r97, [retval0];
	} // callseq 17
	ld.shared.u32 	%r99, [_ZZ4scanPiiE3tmp+72];
	mov.b32 	%r100, 18;
	st.local.v2.u32 	[%rd7], {%r100, %r99};
	{ // callseq 18, 0
	.param .b64 param0;
	st.param.b64 	[param0], %rd9;
	.param .b64 param1;
	st.param.b64 	[param1], %rd6;
	.param .b32 retval0;
	call.uni (retval0), 
	vprintf, 
	(
	param0, 
	param1
	);
	ld.param.b32 	%r101, [retval0];
	} // callseq 18
	ld.shared.u32 	%r103, [_ZZ4scanPiiE3tmp+76];
	mov.b32 	%r104, 19;
	st.local.v2.u32 	[%rd7], {%r104, %r103};
	{ // callseq 19, 0
	.param .b64 param0;
	st.param.b64 	[param0], %rd9;
	.param .b64 param1;
	st.param.b64 	[param1], %rd6;
	.param .b32 retval0;
	call.uni (retval0), 
	vprintf, 
	(
	param0, 
	param1
	);
	ld.param.b32 	%r105, [retval0];
	} // callseq 19
	ld.shared.u32 	%r107, [_ZZ4scanPiiE3tmp+80];
	mov.b32 	%r108, 20;
	st.local.v2.u32 	[%rd7], {%r108, %r107};
	{ // callseq 20, 0
	.param .b64 param0;
	st.param.b64 	[param0], %rd9;
	.param .b64 param1;
	st.param.b64 	[param1], %rd6;
	.param .b32 retval0;
	call.uni (retval0), 
	vprintf, 
	(
	param0, 
	param1
	);
	ld.param.b32 	%r109, [retval0];
	} // callseq 20
	ld.shared.u32 	%r111, [_ZZ4scanPiiE3tmp+84];
	mov.b32 	%r112, 21;
	st.local.v2.u32 	[%rd7], {%r112, %r111};
	{ // callseq 21, 0
	.param .b64 param0;
	st.param.b64 	[param0], %rd9;
	.param .b64 param1;
	st.param.b64 	[param1], %rd6;
	.param .b32 retval0;
	call.uni (retval0), 
	vprintf, 
	(
	param0, 
	param1
	);
	ld.param.b32 	%r113, [retval0];
	} // callseq 21
	ld.shared.u32 	%r115, [_ZZ4scanPiiE3tmp+88];
	mov.b32 	%r116, 22;
	st.local.v2.u32 	[%rd7], {%r116, %r115};
	{ // callseq 22, 0
	.param .b64 param0;
	st.param.b64 	[param0], %rd9;
	.param .b64 param1;
	st.param.b64 	[param1], %rd6;
	.param .b32 retval0;
	call.uni (retval0), 
	vprintf, 
	(
	param0, 
	param1
	);
	ld.param.b32 	%r117, [retval0];
	} // callseq 22
	ld.shared.u32 	%r119, [_ZZ4scanPiiE3tmp+92];
	mov.b32 	%r120, 23;
	st.local.v2.u32 	[%rd7], {%r120, %r119};
	{ // callseq 23, 0
	.param .b64 param0;
	st.param.b64 	[param0], %rd9;
	.param .b64 param1;
	st.param.b64 	[param1], %rd6;
	.param .b32 retval0;
	call.uni (retval0), 
	vprintf, 
	(
	param0, 
	param1
	);
	ld.param.b32 	%r121, [retval0];
	} // callseq 23
	ld.shared.u32 	%r123, [_ZZ4scanPiiE3tmp+96];
	mov.b32 	%r124, 24;
	st.local.v2.u32 	[%rd7], {%r124, %r123};
	{ // callseq 24, 0
	.param .b64 param0;
	st.param.b64 	[param0], %rd9;
	.param .b64 param1;
	st.param.b64 	[param1], %rd6;
	.param .b32 retval0;
	call.uni (retval0), 
	vprintf, 
	(
	param0, 
	param1
	);
	ld.param.b32 	%r125, [retval0];
	} // callseq 24
	ld.shared.u32 	%r127, [_ZZ4scanPiiE3tmp+100];
	mov.b32 	%r128, 25;
	st.local.v2.u32 	[%rd7], {%r128, %r127};
	{ // callseq 25, 0
	.param .b64 param0;
	st.param.b64 	[param0], %rd9;
	.param .b64 param1;
	st.param.b64 	[param1], %rd6;
	.param .b32 retval0;
	call.uni (retval0), 
	vprintf, 
	(
	param0, 
	param1
	);
	ld.param.b32 	%r129, [retval0];
	} // callseq 25
	ld.shared.u32 	%r131, [_ZZ4scanPiiE3tmp+104];
	mov.b32 	%r132, 26;
	st.local.v2.u32 	[%rd7], {%r132, %r131};
	{ // callseq 26, 0
	.param .b64 param0;
	st.param.b64 	[param0], %rd9;
	.param .b64 param1;
	st.param.b64 	[param1], %rd6;
	.param .b32 retval0;
	call.uni (retval0), 
	vprintf, 
	(
	param0, 
	param1
	);
	ld.param.b32 	%r133, [retval0];
	} // callseq 26
	ld.shared.u32 	%r135, [_ZZ4scanPiiE3tmp+108];
	mov.b32 	%r136, 27;
	st.local.v2.u32 	[%rd7], {%r136, %r135};
	{ // callseq 27, 0
	.param .b64 param0;
	st.param.b64 	[param0], %rd9;
	.param .b64 param1;
	st.param.b64 	[param1], %rd6;
	.param .b32 retval0;
	call.uni (retval0), 
	vprintf, 
	(
	param0, 
	param1
	);
	ld.param.b32 	%r137, [retval0];
	} // callseq 27
	ld.shared.u32 	%r139, [_ZZ4scanPiiE3tmp+112];
	mov.b32 	%r140, 28;
	st.local.v2.u32 	[%rd7], {%r140, %r139};
	{ // callseq 28, 0
	.param .b64 param0;
	st.param.b64 	[param0], %rd9;
	.param .b64 param1;
	st.param.b64 	[param1], %rd6;
	.param .b32 retval0;
	call.uni (retval0), 
	vprintf, 
	(
	param0, 
	param1
	);
	ld.param.b32 	%r141, [retval0];
	} // callseq 28
	ld.shared.u32 	%r143, [_ZZ4scanPiiE3tmp+116];
	mov.b32 	%r144, 29;
	st.local.v2.u32 	[%rd7], {%r144, %r143};
	{ // callseq 29, 0
	.param .b64 param0;
	st.param.b64 	[param0], %rd9;
	.param .b64 param1;
	st.param.b64 	[param1], %rd6;
	.param .b32 retval0;
	call.uni (retval0), 
	vprintf, 
	(
	param0, 
	param1
	);
	ld.param.b32 	%r145, [retval0];
	} // callseq 29
	ld.shared.u32 	%r147, [_ZZ4scanPiiE3tmp+120];
	mov.b32 	%r148, 30;
	st.local.v2.u32 	[%rd7], {%r148, %r147};
	{ // callseq 30, 0
	.param .b64 param0;
	st.param.b64 	[param0], %rd9;
	.param .b64 param1;
	st.param.b64 	[param1], %rd6;
	.param .b32 retval0;
	call.uni (retval0), 
	vprintf, 
	(
	param0, 
	param1
	);
	ld.param.b32 	%r149, [retval0];
	} // callseq 30
	ld.shared.u32 	%r151, [_ZZ4scanPiiE3tmp+124];
	mov.b32 	%r152, 31;
	st.local.v2.u32 	[%rd7], {%r152, %r151};
	{ // callseq 31, 0
	.param .b64 param0;
	st.param.b64 	[param0], %rd9;
	.param .b64 param1;
	st.param.b64 	[param1], %rd6;
	.param .b32 retval0;
	call.uni (retval0), 
	vprintf, 
	(
	param0, 
	param1
	);
	ld.param.b32 	%r153, [retval0];
	} // callseq 31
$L__BB0_8:
	bar.sync 	0;
	mov.u32 	%r10, %tid.x;
	setp.gt.u32 	%p8, %r10, 31;
	@%p8 bra 	$L__BB0_13;
	add.u64 	%rd10, %SP, 0;
	add.u64 	%rd1, %SPL, 0;
	mov.u32 	%r11, %ntid.x;
	shr.u32 	%r12, %r11, 5;
	setp.ge.u32 	%p9, %r10, %r12;
	shl.b32 	%r156, %r10, 2;
	mov.u32 	%r157, _ZZ4scanPiiE3tmp;
	add.s32 	%r13, %r157, %r156;
	mov.b32 	%r194, 0;
	@%p9 bra 	$L__BB0_11;
	ld.shared.u32 	%r194, [%r13];
	st.local.v2.u32 	[%rd1], {%r194, %r10};
	st.local.u32 	[%rd1+8], %r11;
	mov.u64 	%rd11, $str$1;
	cvta.global.u64 	%rd12, %rd11;
	{ // callseq 32, 0
	.param .b64 param0;
	st.param.b64 	[param0], %rd12;
	.param .b64 param1;
	st.param.b64 	[param1], %rd10;
	.param .b32 retval0;
	call.uni (retval0), 
	vprintf, 
	(
	param0, 
	param1
	);
	ld.param.b32 	%r158, [retval0];
	} // callseq 32
$L__BB0_11:
	setp.ge.u32 	%p10, %r10, %r12;
	setp.eq.s32 	%p11, %r10, 0;
	shfl.sync.up.b32	%r160|%p12, %r194, 1, 0, -1;
	st.local.v2.u32 	[%rd1], {%r160, %r194};
	st.local.u32 	[%rd1+8], %r10;
	mov.u64 	%rd14, $str$2;
	cvta.global.u64 	%rd15, %rd14;
	{ // callseq 33, 0
	.param .b64 param0;
	st.param.b64 	[param0], %rd15;
	.param .b64 param1;
	st.param.b64 	[param1], %rd10;
	.param .b32 retval0;
	call.uni (retval0), 
	vprintf, 
	(
	param0, 
	param1
	);
	ld.param.b32 	%r161, [retval0];
	} // callseq 33
	selp.b32 	%r163, 0, %r160, %p11;
	add.s32 	%r164, %r163, %r194;
	shfl.sync.up.b32	%r165|%p13, %r164, 2, 0, -1;
	st.local.v2.u32 	[%rd1], {%r165, %r164};
	st.local.u32 	[%rd1+8], %r10;
	{ // callseq 34, 0
	.param .b64 param0;
	st.param.b64 	[param0], %rd15;
	.param .b64 param1;
	st.param.b64 	[param1], %rd10;
	.param .b32 retval0;
	call.uni (retval0), 
	vprintf, 
	(
	param0, 
	param1
	);
	ld.param.b32 	%r166, [retval0];
	} // callseq 34
	setp.lt.u32 	%p14, %r10, 2;
	selp.b32 	%r168, 0, %r165, %p14;
	add.s32 	%r169, %r168, %r164;
	shfl.sync.up.b32	%r170|%p15, %r169, 4, 0, -1;
	st.local.v2.u32 	[%rd1], {%r170, %r169};
	st.local.u32 	[%rd1+8], %r10;
	{ // callseq 35, 0
	.param .b64 param0;
	st.param.b64 	[param0], %rd15;
	.param .b64 param1;
	st.param.b64 	[param1], %rd10;
	.param .b32 retval0;
	call.uni (retval0), 
	vprintf, 
	(
	param0, 
	param1
	);
	ld.param.b32 	%r171, [retval0];
	} // callseq 35
	setp.lt.u32 	%p16, %r10, 4;
	selp.b32 	%r173, 0, %r170, %p16;
	add.s32 	%r174, %r173, %r169;
	shfl.sync.up.b32	%r175|%p17, %r174, 8, 0, -1;
	st.local.v2.u32 	[%rd1], {%r175, %r174};
	st.local.u32 	[%rd1+8], %r10;
	{ // callseq 36, 0
	.param .b64 param0;
	st.param.b64 	[param0], %rd15;
	.param .b64 param1;
	st.param.b64 	[param1], %rd10;
	.param .b32 retval0;
	call.uni (retval0), 
	vprintf, 
	(
	param0, 
	param1
	);
	ld.param.b32 	%r176, [retval0];
	} // callseq 36
	setp.lt.u32 	%p18, %r10, 8;
	selp.b32 	%r178, 0, %r175, %p18;
	add.s32 	%r179, %r178, %r174;
	shfl.sync.up.b32	%r180|%p19, %r179, 16, 0, -1;
	st.local.v2.u32 	[%rd1], {%r180, %r179};
	st.local.u32 	[%rd1+8], %r10;
	{ // callseq 37, 0
	.param .b64 param0;
	st.param.b64 	[param0], %rd15;
	.param .b64 param1;
	st.param.b64 	[param1], %rd10;
	.param .b32 retval0;
	call.uni (retval0), 
	vprintf, 
	(
	param0, 
	param1
	);
	ld.param.b32 	%r181, [retval0];
	} // callseq 37
	setp.lt.u32 	%p20, %r10, 16;
	selp.b32 	%r183, 0, %r180, %p20;
	add.s32 	%r16, %r183, %r179;
	@%p10 bra 	$L__BB0_13;
	st.shared.u32 	[%r13], %r16;
$L__BB0_13:
	bar.sync 	0;
	setp.lt.u32 	%p21, %r10, 32;
	@%p21 bra 	$L__BB0_15;
	shr.u32 	%r185, %r10, 3;
	and.b32  	%r186, %r185, 124;
	mov.u32 	%r187, _ZZ4scanPiiE3tmp;
	add.s32 	%r188, %r187, %r186;
	ld.shared.u32 	%r189, [%r188+-4];
	add.s32 	%r193, %r189, %r193;
$L__BB0_15:
	ld.param.u64 	%rd21, [_Z4scanPii_param_0];
	cvta.to.global.u64 	%rd17, %rd21;
	mul.wide.u32 	%rd18, %r10, 4;
	add.s64 	%rd19, %rd17, %rd18;
	st.global.u32 	[%rd19], %r193;
$L__BB0_16:
	ret;

}


// ===== COMPILED SASS (sm_100) =====

	.target	sm_100

	.elftype	@"ET_EXEC"


//--------------------- .note.nv.tkinfo           --------------------------
	.section	.note.nv.tkinfo,"",@"SHT_NOTE"
	.sectionflags	@"SHF_NOTE_NV_TKINFO"
	.tkinfo
        /*0018*/ 	.word	0x00000002
        /*0030*/ 	.string	""
        /*0030*/ 	.string	"ptxas"
        /*0030*/ 	.string	"Cuda compilation tools, release 13.0, V13.0.88"
        /*0030*/ 	.string	"Build cuda_13.0.r13.0/compiler.36424714_0"
        /*0030*/ 	.string	"-arch sm_100 -m 64 "



//--------------------- .note.nv.cuinfo           --------------------------
	.section	.note.nv.cuinfo,"",@"SHT_NOTE"
	.sectionflags	@"SHF_NOTE_NV_CUINFO"
        /*0018*/ 	.short	0x0002
        /*001a*/ 	.short	0x0064
        /*001c*/ 	.short	0x0082
	.zero		2


//--------------------- .nv.info                  --------------------------
	.section	.nv.info,"",@"SHT_CUDA_INFO"
	.align	4


	//----- nvinfo : EIATTR_REGCOUNT
	.align		4
        /*0000*/ 	.byte	0x04, 0x2f
        /*0002*/ 	.short	(.L_4 - .L_3)
	.align		4
.L_3:
        /*0004*/ 	.word	index@(_Z4scanPii)
        /*0008*/ 	.word	0x0000001d


	//----- nvinfo : EIATTR_FRAME_SIZE
	.align		4
.L_4:
        /*000c*/ 	.byte	0x04, 0x11
        /*000e*/ 	.short	(.L_6 - .L_5)
	.align		4
.L_5:
        /*0010*/ 	.word	index@(_Z4scanPii)
        /*0014*/ 	.word	0x00000010


	//----- nvinfo : EIATTR_MIN_STACK_SIZE
	.align		4
.L_6:
        /*0018*/ 	.byte	0x04, 0x12
        /*001a*/ 	.short	(.L_8 - .L_7)
	.align		4
.L_7:
        /*001c*/ 	.word	index@(_Z4scanPii)
        /*0020*/ 	.word	0x00000010
.L_8:


//--------------------- .nv.compat                --------------------------
	.section	.nv.compat,"",@"SHT_CUDA_COMPAT_INFO"
	.align	4
        /*0000*/ 	.byte	0x02, 0x09, 0x00, 0x00, 0x02, 0x02, 0x01, 0x00, 0x02, 0x05, 0x05, 0x00, 0x03, 0x07, 0x01, 0x01
        /*0010*/ 	.byte	0x02, 0x03, 0x00, 0x00, 0x02, 0x06, 0x01, 0x00, 0x04, 0x0b, 0x08, 0x00, 0x09, 0x00, 0x00, 0x00
        /*0020*/ 	.byte	0x00, 0x00, 0x00, 0x00


//--------------------- .nv.info._Z4scanPii       --------------------------
	.section	.nv.info._Z4scanPii,"",@"SHT_CUDA_INFO"
	.sectionflags	@""
	.align	4


	//----- nvinfo : EIATTR_CUDA_API_VERSION
	.align		4
        /*0000*/ 	.byte	0x04, 0x37
        /*0002*/ 	.short	(.L_10 - .L_9)
.L_9:
        /*0004*/ 	.word	0x00000082


	//----- nvinfo : EIATTR_KPARAM_INFO
	.align		4
.L_10:
        /*0008*/ 	.byte	0x04, 0x17
        /*000a*/ 	.short	(.L_12 - .L_11)
.L_11:
        /*000c*/ 	.word	0x00000000
        /*0010*/ 	.short	0x0001
        /*0012*/ 	.short	0x0008
        /*0014*/ 	.byte	0x00, 0xf0, 0x11, 0x00


	//----- nvinfo : EIATTR_KPARAM_INFO
	.align		4
.L_12:
        /*0018*/ 	.byte	0x04, 0x17
        /*001a*/ 	.short	(.L_14 - .L_13)
.L_13:
        /*001c*/ 	.word	0x00000000
        /*0020*/ 	.short	0x0000
        /*0022*/ 	.short	0x0000
        /*0024*/ 	.byte	0x00, 0xf5, 0x21, 0x00


	//----- nvinfo : EIATTR_SPARSE_MMA_MASK
	.align		4
.L_14:
        /*0028*/ 	.byte	0x03, 0x50
        /*002a*/ 	.short	0x0000


	//----- nvinfo : EIATTR_MAXREG_COUNT
	.align		4
        /*002c*/ 	.byte	0x03, 0x1b
        /*002e*/ 	.short	0x00ff


	//----- nvinfo : EIATTR_NUM_BARRIERS
	.align		4
        /*0030*/ 	.byte	0x02, 0x4c
        /*0032*/ 	.byte	0x01
	.zero		1


	//----- nvinfo : EIATTR_EXTERNS
	.align		4
        /*0034*/ 	.byte	0x04, 0x0f
        /*0036*/ 	.short	(.L_16 - .L_15)


	//   ....[0]....
	.align		4
.L_15:
        /*0038*/ 	.word	index@(vprintf)


	//----- nvinfo : EIATTR_MERCURY_ISA_VERSION
	.align		4
.L_16:
        /*003c*/ 	.byte	0x03, 0x5f
        /*003e*/ 	.short	0x0101


	//----- nvinfo : EIATTR_COOP_GROUP_MASK_REGIDS
	.align		4
        /*0040*/ 	.byte	0x04, 0x29
        /*0042*/ 	.short	(.L_18 - .L_17)


	//   ....[0]....
.L_17:
        /*0044*/ 	.word	0xffffffff


	//   ....[1]....
        /*0048*/ 	.word	0xffffffff


	//   ....[2]....
        /*004c*/ 	.word	0xffffffff


	//   ....[3]....
        /*0050*/ 	.word	0xffffffff


	//   ....[4]....
        /*0054*/ 	.word	0xffffffff


	//   ....[5]....
        /*0058*/ 	.word	0xffffffff


	//   ....[6]....
        /*005c*/ 	.word	0x0500000f


	//   ....[7]....
        /*0060*/ 	.word	0x0500000f


	//   ....[8]....
        /*0064*/ 	.word	0x0500000f


	//   ....[9]....
        /*0068*/ 	.word	0x0500000f


	//   ....[10]....
        /*006c*/ 	.word	0x0500000f


	//----- nvinfo : EIATTR_COOP_GROUP_INSTR_OFFSETS
	.align		4
.L_18:
        /*0070*/ 	.byte	0x04, 0x28
        /*0072*/ 	.short	(.L_20 - .L_19)


	//   ....[0]....
.L_19:
        /*0074*/ 	.word	0x00000120


	//   ....[1]....
        /*0078*/ 	.word	0x00002040


	//   ....[2]....
        /*007c*/ 	.word	0x00002190


	//   ....[3]....
        /*0080*/ 	.word	0x00002270


	//   ....[4]....
        /*0084*/ 	.word	0x00002350


	//   ....[5]....
        /*0088*/ 	.word	0x000023e0


	//   ....[6]....
        /*008c*/ 	.word	0x00002680


	//   ....[7]....
        /*0090*/ 	.word	0x000027a0


	//   ....[8]....
        /*0094*/ 	.word	0x00002910


	//   ....[9]....
        /*0098*/ 	.word	0x00002a80


	//   ....[10]....
        /*009c*/ 	.word	0x00002bf0


	//----- nvinfo : EIATTR_VRC_CTA_INIT_COUNT
	.align		4
.L_20:
        /*00a0*/ 	.byte	0x02, 0x4a
	.zero		1
	.zero		1


	//----- nvinfo : EIATTR_SYSCALL_OFFSETS
	.align		4
        /*00a4*/ 	.byte	0x04, 0x46
        /*00a6*/ 	.short	(.L_22 - .L_21)


	//   ....[0]....
.L_21:
        /*00a8*/ 	.word	0x000002f0


	//   ....[1]....
        /*00ac*/ 	.word	0x000003d0


	//   ....[2]....
        /*00b0*/ 	.word	0x000004b0


	//   ....[3]....
        /*00b4*/ 	.word	0x00000590


	//   ....[4]....
        /*00b8*/ 	.word	0x00000670


	//   ....[5]....
        /*00bc*/ 	.word	0x00000750


	//   ....[6]....
        /*00c0*/ 	.word	0x00000830


	//   ....[7]....
        /*00c4*/ 	.word	0x00000910


	//   ....[8]....
        /*00c8*/ 	.word	0x000009f0


	//   ....[9]....
        /*00cc*/ 	.word	0x00000ad0


	//   ....[10]....
        /*00d0*/ 	.word	0x00000bb0


	//   ....[11]....
        /*00d4*/ 	.word	0x00000c90


	//   ....[12]....
        /*00d8*/ 	.word	0x00000d70


	//   ....[13]....
        /*00dc*/ 	.word	0x00000e50


	//   ....[14]....
        /*00e0*/ 	.word	0x00000f30


	//   ....[15]....
        /*00e4*/ 	.word	0x00001010


	//   ....[16]....
        /*00e8*/ 	.word	0x000010f0


	//   ....[17]....
        /*00ec*/ 	.word	0x000011d0


	//   ....[18]....
        /*00f0*/ 	.word	0x000012b0


	//   ....[19]....
        /*00f4*/ 	.word	0x00001390


	//   ....[20]....
        /*00f8*/ 	.word	0x00001470


	//   ....[21]....
        /*00fc*/ 	.word	0x00001550


	//   ....[22]....
        /*0100*/ 	.word	0x00001630


	//   ....[23]....
        /*0104*/ 	.word	0x00001710


	//   ....[24]....
        /*0108*/ 	.word	0x000017f0


	//   ....[25]....
        /*010c*/ 	.word	0x000018d0


	//   ....[26]....
        /*0110*/ 	.word	0x000019b0


	//   ....[27]....
        /*0114*/ 	.word	0x00001a90


	//   ....[28]....
        /*0118*/ 	.word	0x00001b70


	//   ....[29]....
        /*011c*/ 	.word	0x00001c50


	//   ....[30]....
        /*0120*/ 	.word	0x00001d30


	//   ....[31]....
        /*0124*/ 	.word	0x00001e10


	//   ....[32]....
        /*0128*/ 	.word	0x00001fc0


	//   ....[33]....
        /*012c*/ 	.word	0x00002100


	//   ....[34]....
        /*0130*/ 	.word	0x000021e0


	//   ....[35]....
        /*0134*/ 	.word	0x000022c0


	//   ....[36]....
        /*0138*/ 	.word	0x000023a0


	//   ....[37]....
        /*013c*/ 	.word	0x00002480


	//   ....[38]....
        /*0140*/ 	.word	0x00002700


	//   ....[39]....
        /*0144*/ 	.word	0x00002870


	//   ....[40]....
        /*0148*/ 	.word	0x000029e0


	//   ....[41]....
        /*014c*/ 	.word	0x00002b50


	//----- nvinfo : EIATTR_EXIT_INSTR_OFFSETS
	.align		4
.L_22:
        /*0150*/ 	.byte	0x04, 0x1c
        /*0152*/ 	.short	(.L_24 - .L_23)


	//   ....[0]....
.L_23:
        /*0154*/ 	.word	0x00000090


	//   ....[1]....
        /*0158*/ 	.word	0x000025c0


	//----- nvinfo : EIATTR_CRS_STACK_SIZE
	.align		4
.L_24:
        /*015c*/ 	.byte	0x04, 0x1e
        /*015e*/ 	.short	(.L_26 - .L_25)
.L_25:
        /*0160*/ 	.word	0x00000000


	//----- nvinfo : EIATTR_CBANK_PARAM_SIZE
	.align		4
.L_26:
        /*0164*/ 	.byte	0x03, 0x19
        /*0166*/ 	.short	0x000c


	//----- nvinfo : EIATTR_PARAM_CBANK
	.align		4
        /*0168*/ 	.byte	0x04, 0x0a
        /*016a*/ 	.short	(.L_28 - .L_27)
	.align		4
.L_27:
        /*016c*/ 	.word	index@(.nv.constant0._Z4scanPii)
        /*0170*/ 	.short	0x0380
        /*0172*/ 	.short	0x000c


	//----- nvinfo : EIATTR_SW_WAR
	.align		4
.L_28:
        /*0174*/ 	.byte	0x04, 0x36
        /*0176*/ 	.short	(.L_30 - .L_29)
.L_29:
        /*0178*/ 	.word	0x00000008
.L_30:


//--------------------- .nv.callgraph             --------------------------
	.section	.nv.callgraph,"",@"SHT_CUDA_CALLGRAPH"
	.align	4
	.sectionentsize	8
	.align		4
        /*0000*/ 	.word	0x00000000
	.align		4
        /*0004*/ 	.word	0xffffffff
	.align		4
        /*0008*/ 	.word	index@(_Z4scanPii)
	.align		4
        /*000c*/ 	.word	index@(vprintf)
	.align		4
        /*0010*/ 	.word	0x00000000
	.align		4
        /*0014*/ 	.word	0xfffffffe
	.align		4
        /*0018*/ 	.word	0x00000000
	.align		4
        /*001c*/ 	.word	0xfffffffd
	.align		4
        /*0020*/ 	.word	0x00000000
	.align		4
        /*0024*/ 	.word	0xfffffffc


//--------------------- .nv.constant4             --------------------------
	.section	.nv.constant4,"a",@progbits
	.align	8
	.align		8
.nv.constant4:
        /*0000*/ 	.dword	vprintf
	.align		8
        /*0008*/ 	.dword	$str
	.align		8
        /*0010*/ 	.dword	$str$1
	.align		8
        /*0018*/ 	.dword	$str$2


//--------------------- .text._Z4scanPii          --------------------------
	.section	.text._Z4scanPii,"ax",@progbits
	.align	128
        .global         _Z4scanPii
        .type           _Z4scanPii,@function
        .size           _Z4scanPii,(.L_x_58 - _Z4scanPii)
        .other          _Z4scanPii,@"STO_CUDA_ENTRY STV_DEFAULT"
_Z4scanPii:
.text._Z4scanPii:
[----:B------:R-:W0:Y:S01]  /*0000*/  LDC R1, c[0x0][0x37c] ;  /* 0x0000df00ff017b82 */ /* 0x000e220000000800 */
[----:B------:R-:W1:Y:S01]  /*0010*/  S2R R5, SR_TID.X ;  /* 0x0000000000057919 */ /* 0x000e620000002100 */
[----:B------:R-:W1:Y:S01]  /*0020*/  LDCU UR6, c[0x0][0x388] ;  /* 0x00007100ff0677ac */ /* 0x000e620008000800 */
[----:B0-----:R-:W-:Y:S01]  /*0030*/  VIADD R1, R1, 0xfffffff0 ;  /* 0xfffffff001017836 */ /* 0x001fe20000000000 */
[----:B------:R-:W0:Y:S01]  /*0040*/  LDCU UR4, c[0x0][0x2f8] ;  /* 0x00005f00ff0477ac */ /* 0x000e220008000800 */
[----:B------:R-:W2:Y:S03]  /*0050*/  LDCU UR5, c[0x0][0x2fc] ;  /* 0x00005f80ff0577ac */ /* 0x000ea60008000800 */
[----:B0-----:R-:W-:-:S05]  /*0060*/  IADD3 R19, P1, PT, R1, UR4, RZ ;  /* 0x0000000401137c10 */ /* 0x001fca000ff3e0ff */
[----:B--2---:R-:W-:Y:S01]  /*0070*/  IMAD.X R18, RZ, RZ, UR5, P1 ;  /* 0x00000005ff127e24 */ /* 0x004fe200088e06ff */
[----:B-1----:R-:W-:-:S13]  /*0080*/  ISETP.GT.U32.AND P0, PT, R5, UR6, PT ;  /* 0x0000000605007c0c */ /* 0x002fda000bf04070 */
[----:B------:R-:W-:Y:S05]  /*0090*/  @P0 EXIT ;  /* 0x000000000000094d */ /* 0x000fea0003800000 */
[----:B------:R-:W0:Y:S01]  /*00a0*/  LDC.64 R2, c[0x0][0x380] ;  /* 0x0000e000ff027b82 */ /* 0x000e220000000a00 */
[----:B------:R-:W1:Y:S01]  /*00b0*/  LDCU.64 UR36, c[0x0][0x358] ;  /* 0x00006b00ff2477ac */ /* 0x000e620008000a00 */
[----:B0-----:R-:W-:-:S05]  /*00c0*/  IMAD.WIDE.U32 R2, R5, 0x4, R2 ;  /* 0x0000000405027825 */ /* 0x001fca00078e0002 */
[----:B-1----:R0:W5:Y:S01]  /*00d0*/  LDG.E R25, desc[UR36][R2.64] ;  /* 0x0000002402197981 */ /* 0x002162000c1e1900 */
[----:B------:R-:W-:-:S09]  /*00e0*/  UISETP.GE.AND UP0, UPT, UR6, 0x2, UPT ;  /* 0x000000020600788c */ /* 0x000fd2000bf06270 */
[----:B0-----:R-:W-:Y:S05]  /*00f0*/  BRA.U !UP0, `(.L_x_0) ;  /* 0x0000000108247547 */ /* 0x001fea000b800000 */
[----:B------:R-:W-:Y:S01]  /*0100*/  LOP3.LUT R0, R5, 0x1f, RZ, 0xc0, !PT ;  /* 0x0000001f05007812 */ /* 0x000fe200078ec0ff */
[----:B------:R-:W-:-:S07]  /*0110*/  IMAD.MOV.U32 R2, RZ, RZ, 0x1 ;  /* 0x00000001ff027424 */ /* 0x000fce00078e00ff */
.L_x_1:
[----:B-----5:R0:W1:Y:S01]  /*0120*/  SHFL.UP PT, R3, R25, R2, RZ ;  /* 0x0400000219037389 */ /* 0x02006200000e00ff */
[----:B------:R-:W-:Y:S02]  /*0130*/  ISETP.GE.U32.AND P0, PT, R0, R2, PT ;  /* 0x000000020000720c */ /* 0x000fe40003f06070 */
[----:B0-----:R-:W-:-:S04]  /*0140*/  SHF.L.U32 R2, R2, 0x1, RZ ;  /* 0x0000000102027819 */ /* 0x001fc800000006ff */
[----:B------:R-:W-:Y:S02]  /*0150*/  ISETP.GE.AND P1, PT, R2, UR6, PT ;  /* 0x0000000602007c0c */ /* 0x000fe4000bf26270 */
[----:B-1----:R-:W-:-:S05]  /*0160*/  SEL R4, R3, RZ, P0 ;  /* 0x000000ff03047207 */ /* 0x002fca0000000000 */
[----:B------:R-:W-:-:S06]  /*0170*/  IMAD.IADD R25, R4, 0x1, R25 ;  /* 0x0000000104197824 */ /* 0x000fcc00078e0219 */
[----:B------:R-:W-:Y:S05]  /*0180*/  @!P1 BRA `(.L_x_1) ;  /* 0xfffffffc00e49947 */ /* 0x000fea000383ffff */
.L_x_0:
[----:B------:R-:W0:Y:S01]  /*0190*/  S2UR UR4, SR_CgaCtaId ;  /* 0x00000000000479c3 */ /* 0x000e220000008800 */
[----:B------:R-:W-:Y:S01]  /*01a0*/  LOP3.LUT R0, R5, 0x1f, RZ, 0xc0, !PT ;  /* 0x0000001f05007812 */ /* 0x000fe200078ec0ff */
[----:B------:R-:W-:-:S03]  /*01b0*/  UMOV UR38, 0x400 ;  /* 0x0000040000267882 */ /* 0x000fc60000000000 */
[----:B------:R-:W-:Y:S02]  /*01c0*/  ISETP.NE.AND P0, PT, R0, 0x1f, PT ;  /* 0x0000001f0000780c */ /* 0x000fe40003f05270 */
[----:B------:R-:W-:-:S04]  /*01d0*/  SHF.R.U32.HI R0, RZ, 0x3, R5 ;  /* 0x00000003ff007819 */ /* 0x000fc80000011605 */
[----:B------:R-:W-:Y:S01]  /*01e0*/  LOP3.LUT R0, R0, 0x7c, RZ, 0xc0, !PT ;  /* 0x0000007c00007812 */ /* 0x000fe200078ec0ff */
[----:B0-----:R-:W-:-:S09]  /*01f0*/  ULEA UR38, UR4, UR38, 0x18 ;  /* 0x0000002604267291 */ /* 0x001fd2000f8ec0ff */
[----:B-----5:R0:W-:Y:S01]  /*0200*/  @!P0 STS [R0+UR38], R25 ;  /* 0x0000001900008988 */ /* 0x0201e20008000826 */
[----:B------:R-:W-:Y:S01]  /*0210*/  BAR.SYNC.DEFER_BLOCKING 0x0 ;  /* 0x0000000000007b1d */ /* 0x000fe20000010000 */
[----:B------:R-:W-:-:S13]  /*0220*/  ISETP.NE.AND P0, PT, R5, RZ, PT ;  /* 0x000000ff0500720c */ /* 0x000fda0003f05270 */
[----:B0-----:R-:W-:Y:S05]  /*0230*/  @P0 BRA `(.L_x_2) ;  /* 0x0000001800f80947 */ /* 0x001fea0003800000 */
[----:B------:R-:W0:Y:S01]  /*0240*/  LDS R11, [UR38] ;  /* 0x00000026ff0b7984 */ /* 0x000e220008000800 */
[----:B------:R-:W-:Y:S01]  /*0250*/  IMAD.MOV.U32 R10, RZ, RZ, RZ ;  /* 0x000000ffff0a7224 */ /* 0x000fe200078e00ff */
[----:B------:R-:W-:Y:S01]  /*0260*/  MOV R2, 0x0 ;  /* 0x0000000000027802 */ /* 0x000fe20000000f00 */
[----:B------:R-:W1:Y:S01]  /*0270*/  LDCU.64 UR4, c[0x4][0x8] ;  /* 0x01000100ff0477ac */ /* 0x000e620008000a00 */
[----:B------:R-:W-:Y:S02]  /*0280*/  IMAD.MOV.U32 R6, RZ, RZ, R19 ;  /* 0x000000ffff067224 */ /* 0x000fe400078e0013 */
[----:B------:R2:W3:Y:S01]  /*0290*/  LDC.64 R8, c[0x4][R2] ;  /* 0x0100000002087b82 */ /* 0x0004e20000000a00 */
[----:B------:R-:W-:Y:S02]  /*02a0*/  IMAD.MOV.U32 R7, RZ, RZ, R18 ;  /* 0x000000ffff077224 */ /* 0x000fe400078e0012 */
[----:B-1----:R-:W-:Y:S01]  /*02b0*/  IMAD.U32 R4, RZ, RZ, UR4 ;  /* 0x00000004ff047e24 */ /* 0x002fe2000f8e00ff */
[----:B------:R-:W-:Y:S01]  /*02c0*/  MOV R5, UR5 ;  /* 0x0000000500057c02 */ /* 0x000fe20008000f00 */
[----:B0-----:R2:W-:Y:S06]  /*02d0*/  STL.64 [R1], R10 ;  /* 0x0000000a01007387 */ /* 0x0015ec0000100a00 */
[----:B------:R-:W-:-:S07]  /*02e0*/  LEPC R20, `(.L_x_3) ;  /* 0x000000001014794e */ /* 0x000fce0000000000 */
[----:B--23--:R-:W-:Y:S05]  /*02f0*/  CALL.ABS.NOINC R8 ;  /* 0x0000000008007343 */ /* 0x00cfea0003c00000 */
.L_x_3:
[----:B------:R-:W0:Y:S01]  /*0300*/  S2UR UR5, SR_CgaCtaId ;  /* 0x00000000000579c3 */ /* 0x000e220000008800 */
[----:B------:R-:W-:Y:S01]  /*0310*/  UMOV UR4, 0x400 ;  /* 0x0000040000047882 */ /* 0x000fe20000000000 */
[----:B------:R-:W-:Y:S01]  /*0320*/  IMAD.MOV.U32 R8, RZ, RZ, 0x1 ;  /* 0x00000001ff087424 */ /* 0x000fe200078e00ff */
[----:B------:R-:W-:Y:S01]  /*0330*/  MOV R7, R18 ;  /* 0x0000001200077202 */ /* 0x000fe20000000f00 */
[----:B------:R-:W-:-:S04]  /*0340*/  IMAD.MOV.U32 R6, RZ, RZ, R19 ;  /* 0x000000ffff067224 */ /* 0x000fc800078e0013 */
[----:B------:R1:W2:Y:S01]  /*0350*/  LDC.64 R10, c[0x4][R2] ;  /* 0x01000000020a7b82 */ /* 0x0002a20000000a00 */
[----:B0-----:R-:W-:-:S09]  /*0360*/  ULEA UR4, UR5, UR4, 0x18 ;  /* 0x0000000405047291 */ /* 0x001fd2000f8ec0ff */
[----:B------:R-:W0:Y:S02]  /*0370*/  LDS R9, [UR4+0x4] ;  /* 0x00000404ff097984 */ /* 0x000e240008000800 */
[----:B------:R-:W3:Y:S02]  /*0380*/  LDCU.64 UR4, c[0x4][0x8] ;  /* 0x01000100ff0477ac */ /* 0x000ee40008000a00 */
[----:B---3--:R-:W-:Y:S01]  /*0390*/  MOV R4, UR4 ;  /* 0x0000000400047c02 */ /* 0x008fe20008000f00 */
[----:B------:R-:W-:Y:S01]  /*03a0*/  IMAD.U32 R5, RZ, RZ, UR5 ;  /* 0x00000005ff057e24 */ /* 0x000fe2000f8e00ff */
[----:B0-2---:R1:W-:Y:S06]  /*03b0*/  STL.64 [R1], R8 ;  /* 0x0000000801007387 */ /* 0x0053ec0000100a00 */
[----:B------:R-:W-:-:S07]  /*03c0*/  LEPC R20, `(.L_x_4) ;  /* 0x000000001014794e */ /* 0x000fce0000000000 */
[----:B-1----:R-:W-:Y:S05]  /*03d0*/  CALL.ABS.NOINC R10 ;  /* 0x000000000a007343 */ /* 0x002fea0003c00000 */
.L_x_4:
[----:B------:R-:W0:Y:S01]  /*03e0*/  S2UR UR5, SR_CgaCtaId ;  /* 0x00000000000579c3 */ /* 0x000e220000008800 */
[----:B------:R-:W-:Y:S01]  /*03f0*/  UMOV UR4, 0x400 ;  /* 0x0000040000047882 */ /* 0x000fe20000000000 */
[----:B------:R-:W-:Y:S02]  /*0400*/  IMAD.MOV.U32 R8, RZ, RZ, 0x2 ;  /* 0x00000002ff087424 */ /* 0x000fe400078e00ff */
[----:B------:R-:W-:Y:S02]  /*0410*/  IMAD.MOV.U32 R6, RZ, RZ, R19 ;  /* 0x000000ffff067224 */ /* 0x000fe400078e0013 */
[----:B------:R-:W-:Y:S02]  /*0420*/  IMAD.MOV.U32 R7, RZ, RZ, R18 ;  /* 0x000000ffff077224 */ /* 0x000fe400078e0012 */
[----:B------:R1:W2:Y:S01]  /*0430*/  LDC.64 R10, c[0x4][R2] ;  /* 0x01000000020a7b82 */ /* 0x0002a20000000a00 */
[----:B0-----:R-:W-:-:S09]  /*0440*/  ULEA UR4, UR5, UR4, 0x18 ;  /* 0x0000000405047291 */ /* 0x001fd2000f8ec0ff */
[----:B------:R-:W0:Y:S02]  /*0450*/  LDS R9, [UR4+0x8] ;  /* 0x00000804ff097984 */ /* 0x000e240008000800 */
[----:B------:R-:W3:Y:S02]  /*0460*/  LDCU.64 UR4, c[0x4][0x8] ;  /* 0x01000100ff0477ac */ /* 0x000ee40008000a00 */
[----:B---3--:R-:W-:Y:S01]  /*0470*/  IMAD.U32 R4, RZ, RZ, UR4 ;  /* 0x00000004ff047e24 */ /* 0x008fe2000f8e00ff */
[----:B------:R-:W-:Y:S01]  /*0480*/  MOV R5, UR5 ;  /* 0x0000000500057c02 */ /* 0x000fe20008000f00 */
[----:B0-2---:R1:W-:Y:S06]  /*0490*/  STL.64 [R1], R8 ;  /* 0x0000000801007387 */ /* 0x0053ec0000100a00 */
[----:B------:R-:W-:-:S07]  /*04a0*/  LEPC R20, `(.L_x_5) ;  /* 0x000000001014794e */ /* 0x000fce0000000000 */
[----:B-1----:R-:W-:Y:S05]  /*04b0*/  CALL.ABS.NOINC R10 ;  /* 0x000000000a007343 */ /* 0x002fea0003c00000 */
.L_x_5:
[----:B------:R-:W0:Y:S01]  /*04c0*/  S2UR UR5, SR_CgaCtaId ;  /* 0x00000000000579c3 */ /* 0x000e220000008800 */
[----:B------:R-:W-:Y:S01]  /*04d0*/  UMOV UR4, 0x400 ;  /* 0x0000040000047882 */ /* 0x000fe20000000000 */
[----:B------:R-:W-:Y:S01]  /*04e0*/  HFMA2 R8, -RZ, RZ, 0, 1.78813934326171875e-07 ;  /* 0x00000003ff087431 */ /* 0x000fe200000001ff */
[----:B------:R-:W-:Y:S01]  /*04f0*/  MOV R6, R19 ;  /* 0x0000001300067202 */ /* 0x000fe20000000f00 */
[----:B------:R-:W-:-:S04]  /*0500*/  IMAD.MOV.U32 R7, RZ, RZ, R18 ;  /* 0x000000ffff077224 */ /* 0x000fc800078e0012 */
[----:B------:R1:W2:Y:S01]  /*0510*/  LDC.64 R10, c[0x4][R2] ;  /* 0x01000000020a7b82 */ /* 0x0002a20000000a00 */
[----:B0-----:R-:W-:-:S09]  /*0520*/  ULEA UR4, UR5, UR4, 0x18 ;  /* 0x0000000405047291 */ /* 0x001fd2000f8ec0ff */
[----:B------:R-:W0:Y:S02]  /*0530*/  LDS R9, [UR4+0xc] ;  /* 0x00000c04ff097984 */ /* 0x000e240008000800 */
[----:B------:R-:W3:Y:S02]  /*0540*/  LDCU.64 UR4, c[0x4][0x8] ;  /* 0x01000100ff0477ac */ /* 0x000ee40008000a00 */
[----:B---3--:R-:W-:Y:S02]  /*0550*/  IMAD.U32 R4, RZ, RZ, UR4 ;  /* 0x00000004ff047e24 */ /* 0x008fe4000f8e00ff */
[----:B------:R-:W-:Y:S01]  /*0560*/  IMAD.U32 R5, RZ, RZ, UR5 ;  /* 0x00000005ff057e24 */ /* 0x000fe2000f8e00ff */
[----:B0-2---:R1:W-:Y:S06]  /*0570*/  STL.64 [R1], R8 ;  /* 0x0000000801007387 */ /* 0x0053ec0000100a00 */
[----:B------:R-:W-:-:S07]  /*0580*/  LEPC R20, `(.L_x_6) ;  /* 0x000000001014794e */ /* 0x000fce0000000000 */
[----:B-1----:R-:W-:Y:S05]  /*0590*/  CALL.ABS.NOINC R10 ;  /* 0x000000000a007343 */ /* 0x002fea0003c00000 */
.L_x_6:
        /* <DEDUP_REMOVED lines=14> */
.L_x_7:
        /* <DEDUP_REMOVED lines=14> */
.L_x_8:
[----:B------:R-:W0:Y:S01]  /*0760*/  S2UR UR5, SR_CgaCtaId ;  /* 0x00000000000579c3 */ /* 0x000e220000008800 */
[----:B------:R-:W-:Y:S01]  /*0770*/  UMOV UR4, 0x400 ;  /* 0x0000040000047882 */ /* 0x000fe20000000000 */
[----:B------:R-:W-:Y:S01]  /*0780*/  HFMA2 R8, -RZ, RZ, 0, 3.5762786865234375e-07 ;  /* 0x00000006ff087431 */ /* 0x000fe200000001ff */
        /* <DEDUP_REMOVED lines=11> */
.L_x_9:
        /* <DEDUP_REMOVED lines=14> */
.L_x_10:
        /* <DEDUP_REMOVED lines=14> */
.L_x_11:
[----:B------:R-:W0:Y:S01]  /*0a00*/  S2UR UR5, SR_CgaCtaId ;  /* 0x00000000000579c3 */ /* 0x000e220000008800 */
[----:B------:R-:W-:Y:S01]  /*0a10*/  UMOV UR4, 0x400 ;  /* 0x0000040000047882 */ /* 0x000fe20000000000 */
[----:B------:R-:W-:Y:S01]  /*0a20*/  HFMA2 R8, -RZ, RZ, 0, 5.36441802978515625e-07 ;  /* 0x00000009ff087431 */ /* 0x000fe200000001ff */
        /* <DEDUP_REMOVED lines=11> */
.L_x_12:
        /* <DEDUP_REMOVED lines=14> */
.L_x_13:
        /* <DEDUP_REMOVED lines=14> */
.L_x_14:
[----:B------:R-:W0:Y:S01]  /*0ca0*/  S2UR UR5, SR_CgaCtaId ;  /* 0x00000000000579c3 */ /* 0x000e220000008800 */
[----:B------:R-:W-:Y:S01]  /*0cb0*/  UMOV UR4, 0x400 ;  /* 0x0000040000047882 */ /* 0x000fe20000000000 */
[----:B------:R-:W-:Y:S01]  /*0cc0*/  HFMA2 R8, -RZ, RZ, 0, 7.152557373046875e-07 ;  /* 0x0000000cff087431 */ /* 0x000fe200000001ff */
        /* <DEDUP_REMOVED lines=11> */
.L_x_15:
        /* <DEDUP_REMOVED lines=14> */
.L_x_16:
        /* <DEDUP_REMOVED lines=14> */
.L_x_17:
[----:B------:R-:W0:Y:S01]  /*0f40*/  S2UR UR5, SR_CgaCtaId ;  /* 0x00000000000579c3 */ /* 0x000e220000008800 */
[----:B------:R-:W-:Y:S01]  /*0f50*/  UMOV UR4, 0x400 ;  /* 0x0000040000047882 */ /* 0x000fe20000000000 */
[----:B------:R-:W-:Y:S01]  /*0f60*/  HFMA2 R8, -RZ, RZ, 0, 8.94069671630859375e-07 ;  /* 0x0000000fff087431 */ /* 0x000fe200000001ff */
        /* <DEDUP_REMOVED lines=11> */
.L_x_18:
        /* <DEDUP_REMOVED lines=14> */
.L_x_19:
        /* <DEDUP_REMOVED lines=14> */
.L_x_20:
[----:B------:R-:W0:Y:S01]  /*11e0*/  S2UR UR5, SR_CgaCtaId ;  /* 0x00000000000579c3 */ /* 0x000e220000008800 */
[----:B------:R-:W-:Y:S01]  /*11f0*/  UMOV UR4, 0x400 ;  /* 0x0000040000047882 */ /* 0x000fe20000000000 */
[----:B------:R-:W-:Y:S01]  /*1200*/  HFMA2 R8, -RZ, RZ, 0, 1.07288360595703125e-06 ;  /* 0x00000012ff087431 */ /* 0x000fe200000001ff */
        /* <DEDUP_REMOVED lines=11> */
.L_x_21:
        /* <DEDUP_REMOVED lines=14> */
.L_x_22:
        /* <DEDUP_REMOVED lines=14> */
.L_x_23:
[----:B------:R-:W0:Y:S01]  /*1480*/  S2UR UR5, SR_CgaCtaId ;  /* 0x00000000000579c3 */ /* 0x000e220000008800 */
[----:B------:R-:W-:Y:S01]  /*1490*/  UMOV UR4, 0x400 ;  /* 0x0000040000047882 */ /* 0x000fe20000000000 */
[----:B------:R-:W-:Y:S01]  /*14a0*/  HFMA2 R8, -RZ, RZ, 0, 1.251697540283203125e-06 ;  /* 0x00000015ff087431 */ /* 0x000fe200000001ff */
        /* <DEDUP_REMOVED lines=11> */
.L_x_24:
        /* <DEDUP_REMOVED lines=14> */
.L_x_25:
        /* <DEDUP_REMOVED lines=14> */
.L_x_26:
[----:B------:R-:W0:Y:S01]  /*1720*/  S2UR UR5, SR_CgaCtaId ;  /* 0x00000000000579c3 */ /* 0x000e220000008800 */
[----:B------:R-:W-:Y:S01]  /*1730*/  UMOV UR4, 0x400 ;  /* 0x0000040000047882 */ /* 0x000fe20000000000 */
[----:B------:R-:W-:Y:S01]  /*1740*/  HFMA2 R8, -RZ, RZ, 0, 1.430511474609375e-06 ;  /* 0x00000018ff087431 */ /* 0x000fe200000001ff */
        /* <DEDUP_REMOVED lines=11> */
.L_x_27:
        /* <DEDUP_REMOVED lines=14> */
.L_x_28:
        /* <DEDUP_REMOVED lines=14> */
.L_x_29:
[----:B------:R-:W0:Y:S01]  /*19c0*/  S2UR UR5, SR_CgaCtaId ;  /* 0x00000000000579c3 */ /* 0x000e220000008800 */
[----:B------:R-:W-:Y:S01]  /*19d0*/  UMOV UR4, 0x400 ;  /* 0x0000040000047882 */ /* 0x000fe20000000000 */
[----:B------:R-:W-:Y:S01]  /*19e0*/  HFMA2 R8, -RZ, RZ, 0, 1.609325408935546875e-06 ;  /* 0x0000001bff087431 */ /* 0x000fe200000001ff */
        /* <DEDUP_REMOVED lines=11> */
.L_x_30:
        /* <DEDUP_REMOVED lines=14> */
.L_x_31:
        /* <DEDUP_REMOVED lines=14> */
.L_x_32:
        /* <DEDUP_REMOVED lines=14> */
.L_x_33:
[----:B------:R-:W0:Y:S01]  /*1d40*/  S2UR UR5, SR_CgaCtaId ;  /* 0x00000000000579c3 */ /* 0x000e220000008800 */
[----:B------:R-:W-:Y:S01]  /*1d50*/  UMOV UR4, 0x400 ;  /* 0x0000040000047882 */ /* 0x000fe20000000000 */
[----:B------:R-:W-:Y:S01]  /*1d60*/  IMAD.MOV.U32 R8, RZ, RZ, 0x1f ;  /* 0x0000001fff087424 */ /* 0x000fe200078e00ff */
[----:B------:R-:W-:Y:S01]  /*1d70*/  MOV R7, R18 ;  /* 0x0000001200077202 */ /* 0x000fe20000000f00 */
[----:B------:R-:W-:-:S04]  /*1d80*/  IMAD.MOV.U32 R6, RZ, RZ, R19 ;  /* 0x000000ffff067224 */ /* 0x000fc800078e0013 */
[----:B------:R-:W1:Y:S01]  /*1d90*/  LDC.64 R2, c[0x4][R2] ;  /* 0x0100000002027b82 */ /* 0x000e620000000a00 */
[----:B0-----:R-:W-:-:S09]  /*1da0*/  ULEA UR4, UR5, UR4, 0x18 ;  /* 0x0000000405047291 */ /* 0x001fd2000f8ec0ff */
[----:B------:R-:W0:Y:S02]  /*1db0*/  LDS R9, [UR4+0x7c] ;  /* 0x00007c04ff097984 */ /* 0x000e240008000800 */
[----:B------:R-:W2:Y:S02]  /*1dc0*/  LDCU.64 UR4, c[0x4][0x8] ;  /* 0x01000100ff0477ac */ /* 0x000ea40008000a00 */
[----:B--2---:R-:W-:Y:S01]  /*1dd0*/  MOV R4, UR4 ;  /* 0x0000000400047c02 */ /* 0x004fe20008000f00 */
[----:B------:R-:W-:Y:S01]  /*1de0*/  IMAD.U32 R5, RZ, RZ, UR5 ;  /* 0x00000005ff057e24 */ /* 0x000fe2000f8e00ff */
[----:B01----:R0:W-:Y:S06]  /*1df0*/  STL.64 [R1], R8 ;  /* 0x0000000801007387 */ /* 0x0031ec0000100a00 */
[----:B------:R-:W-:-:S07]  /*1e00*/  LEPC R20, `(.L_x_2) ;  /* 0x000000001014794e */ /* 0x000fce0000000000 */
[----:B0-----:R-:W-:Y:S05]  /*1e10*/  CALL.ABS.NOINC R2 ;  /* 0x0000000002007343 */ /* 0x001fea0003c00000 */
.L_x_2:
[----:B------:R-:W0:Y:S01]  /*1e20*/  S2R R17, SR_TID.X ;  /* 0x0000000000117919 */ /* 0x000e220000002100 */
[----:B------:R-:W-:Y:S05]  /*1e30*/  WARPSYNC.ALL ;  /* 0x0000000000007948 */ /* 0x000fea0003800000 */
[----:B------:R-:W-:Y:S01]  /*1e40*/  BAR.SYNC.DEFER_BLOCKING 0x0 ;  /* 0x0000000000007b1d */ /* 0x000fe20000010000 */
[----:B0-----:R-:W-:-:S13]  /*1e50*/  ISETP.GT.U32.AND P0, PT, R17, 0x1f, PT ;  /* 0x0000001f1100780c */ /* 0x001fda0003f04070 */
[----:B------:R-:W-:Y:S05]  /*1e60*/  @P0 BRA `(.L_x_34) ;  /* 0x00000004009c0947 */ /* 0x000fea0003800000 */
[----:B------:R-:W0:Y:S01]  /*1e70*/  LDC R0, c[0x0][0x360] ;  /* 0x0000d800ff007b82 */ /* 0x000e220000000800 */
[----:B------:R-:W-:Y:S01]  /*1e80*/  UMOV UR4, 0x400 ;  /* 0x0000040000047882 */ /* 0x000fe20000000000 */
[----:B------:R-:W-:Y:S01]  /*1e90*/  BSSY.RECONVERGENT B6, `(.L_x_35) ;  /* 0x0000014000067945 */ /* 0x000fe20003800200 */
[----:B------:R-:W-:-:S05]  /*1ea0*/  IMAD.MOV.U32 R16, RZ, RZ, RZ ;  /* 0x000000ffff107224 */ /* 0x000fca00078e00ff */
[----:B------:R-:W1:Y:S01]  /*1eb0*/  S2UR UR5, SR_CgaCtaId ;  /* 0x00000000000579c3 */ /* 0x000e620000008800 */
[----:B0-----:R-:W-:-:S04]  /*1ec0*/  SHF.R.U32.HI R26, RZ, 0x5, R0 ;  /* 0x00000005ff1a7819 */ /* 0x001fc80000011600 */
[----:B------:R-:W-:Y:S01]  /*1ed0*/  ISETP.GE.U32.AND P0, PT, R17, R26, PT ;  /* 0x0000001a1100720c */ /* 0x000fe20003f06070 */
[----:B-1----:R-:W-:-:S06]  /*1ee0*/  ULEA UR4, UR5, UR4, 0x18 ;  /* 0x0000000405047291 */ /* 0x002fcc000f8ec0ff */
[----:B------:R-:W-:-:S06]  /*1ef0*/  LEA R24, R17, UR4, 0x2 ;  /* 0x0000000411187c11 */ /* 0x000fcc000f8e10ff */
[----:B------:R-:W-:Y:S05]  /*1f00*/  @P0 BRA `(.L_x_36) ;  /* 0x0000000000300947 */ /* 0x000fea0003800000 */
[----:B------:R-:W0:Y:S01]  /*1f10*/  LDS R16, [R24] ;  /* 0x0000000018107984 */ /* 0x000e220000000800 */
[----:B------:R-:W-:Y:S01]  /*1f20*/  MOV R2, 0x0 ;  /* 0x0000000000027802 */ /* 0x000fe20000000f00 */
[----:B------:R-:W1:Y:S01]  /*1f30*/  LDCU.64 UR4, c[0x4][0x10] ;  /* 0x01000200ff0477ac */ /* 0x000e620008000a00 */
[----:B------:R-:W-:Y:S01]  /*1f40*/  IMAD.MOV.U32 R6, RZ, RZ, R19 ;  /* 0x000000ffff067224 */ /* 0x000fe200078e0013 */
[----:B------:R2:W-:Y:S01]  /*1f50*/  STL [R1+0x8], R0 ;  /* 0x0000080001007387 */ /* 0x0005e20000100800 */
[----:B------:R-:W-:Y:S02]  /*1f60*/  IMAD.MOV.U32 R7, RZ, RZ, R18 ;  /* 0x000000ffff077224 */ /* 0x000fe400078e0012 */
[----:B------:R-:W3:Y:S01]  /*1f70*/  LDC.64 R2, c[0x4][R2] ;  /* 0x0100000002027b82 */ /* 0x000ee20000000a00 */
[----:B-1----:R-:W-:Y:S01]  /*1f80*/  IMAD.U32 R4, RZ, RZ, UR4 ;  /* 0x00000004ff047e24 */ /* 0x002fe2000f8e00ff */
[----:B------:R-:W-:Y:S01]  /*1f90*/  MOV R5, UR5 ;  /* 0x0000000500057c02 */ /* 0x000fe20008000f00 */
[----:B0-----:R2:W-:Y:S06]  /*1fa0*/  STL.64 [R1], R16 ;  /* 0x0000001001007387 */ /* 0x0015ec0000100a00 */
[----:B------:R-:W-:-:S07]  /*1fb0*/  LEPC R20, `(.L_x_36) ;  /* 0x000000001014794e */ /* 0x000fce0000000000 */
[----:B--23--:R-:W-:Y:S05]  /*1fc0*/  CALL.ABS.NOINC R2 ;  /* 0x0000000002007343 */ /* 0x00cfea0003c00000 */
.L_x_36:
[----:B------:R-:W-:Y:S05]  /*1fd0*/  BSYNC.RECONVERGENT B6 ;  /* 0x0000000000067941 */ /* 0x000fea0003800200 */
.L_x_35:
[C---:B------:R-:W-:Y:S01]  /*1fe0*/  ISETP.GE.U32.AND P1, PT, R17.reuse, R26, PT ;  /* 0x0000001a1100720c */ /* 0x040fe20003f26070 */
[----:B------:R-:W-:Y:S01]  /*1ff0*/  UMOV UR4, 0xffffffff ;  /* 0xffffffff00047882 */ /* 0x000fe20000000000 */
[----:B------:R-:W-:Y:S02]  /*2000*/  ISETP.NE.AND P0, PT, R17, RZ, PT ;  /* 0x000000ff1100720c */ /* 0x000fe40003f05270 */
[----:B------:R-:W-:Y:S02]  /*2010*/  P2R R0, PR, RZ, 0x2 ;  /* 0x00000002ff007803 */ /* 0x000fe40000000000 */
[----:B------:R-:W-:Y:S01]  /*2020*/  P2R R0, PR, RZ, 0x1 ;  /* 0x00000001ff007803 */ /* 0x000fe20000000000 */
[----:B------:R-:W-:Y:S08]  /*2030*/  BRA.DIV UR4, `(.L_x_37) ;  /* 0x0000000604647947 */ /* 0x000ff0000b800000 */
[----:B------:R-:W0:Y:S01]  /*2040*/  SHFL.UP PT, R22, R16, 0x1, RZ ;  /* 0x0420000010167989 */ /* 0x000e2200000e00ff */
[----:B------:R-:W-:Y:S01]  /*2050*/  MOV R23, R16 ;  /* 0x0000001000177202 */ /* 0x000fe20000000f00 */
[----:B------:R-:W1:Y:S01]  /*2060*/  LDCU.64 UR4, c[0x4][0x18] ;  /* 0x01000300ff0477ac */ /* 0x000e620008000a00 */
[----:B------:R-:W-:Y:S01]  /*2070*/  MOV R2, 0x0 ;  /* 0x0000000000027802 */ /* 0x000fe20000000f00 */
[----:B------:R2:W-:Y:S01]  /*2080*/  STL [R1+0x8], R17 ;  /* 0x0000081101007387 */ /* 0x0005e20000100800 */
[----:B------:R-:W-:Y:S01]  /*2090*/  MOV R6, R19 ;  /* 0x0000001300067202 */ /* 0x000fe20000000f00 */
[----:B------:R-:W-:Y:S01]  /*20a0*/  IMAD.MOV.U32 R7, RZ, RZ, R18 ;  /* 0x000000ffff077224 */ /* 0x000fe200078e0012 */
[----:B------:R2:W3:Y:S01]  /*20b0*/  LDC.64 R8, c[0x4][R2] ;  /* 0x0100000002087b82 */ /* 0x0004e20000000a00 */
[----:B-1----:R-:W-:Y:S02]  /*20c0*/  IMAD.U32 R4, RZ, RZ, UR4 ;  /* 0x00000004ff047e24 */ /* 0x002fe4000f8e00ff */
[----:B------:R-:W-:Y:S01]  /*20d0*/  IMAD.U32 R5, RZ, RZ, UR5 ;  /* 0x00000005ff057e24 */ /* 0x000fe2000f8e00ff */
[----:B0-----:R2:W-:Y:S06]  /*20e0*/  STL.64 [R1], R22 ;  /* 0x0000001601007387 */ /* 0x0015ec0000100a00 */
[----:B------:R-:W-:-:S07]  /*20f0*/  LEPC R20, `(.L_x_38) ;  /* 0x000000001014794e */ /* 0x000fce0000000000 */
[----:B--23--:R-:W-:Y:S05]  /*2100*/  CALL.ABS.NOINC R8 ;  /* 0x0000000008007343 */ /* 0x00cfea0003c00000 */
.L_x_38:
[----:B------:R-:W-:Y:S01]  /*2110*/  ISETP.NE.AND P6, PT, R17, RZ, PT ;  /* 0x000000ff1100720c */ /* 0x000fe20003fc5270 */
[----:B------:R-:W-:Y:S01]  /*2120*/  STL [R1+0x8], R17 ;  /* 0x0000081101007387 */ /* 0x000fe20000100800 */
[----:B------:R0:W1:Y:S01]  /*2130*/  LDC.64 R8, c[0x4][R2] ;  /* 0x0100000002087b82 */ /* 0x0000620000000a00 */
[----:B------:R-:W2:Y:S01]  /*2140*/  LDCU.64 UR4, c[0x4][0x18] ;  /* 0x01000300ff0477ac */ /* 0x000ea20008000a00 */
[----:B------:R-:W-:Y:S01]  /*2150*/  SEL R23, R22, RZ, P6 ;  /* 0x000000ff16177207 */ /* 0x000fe20003000000 */
[----:B------:R-:W-:Y:S01]  /*2160*/  IMAD.MOV.U32 R6, RZ, RZ, R19 ;  /* 0x000000ffff067224 */ /* 0x000fe200078e0013 */
[----:B------:R-:W-:-:S03]  /*2170*/  MOV R7, R18 ;  /* 0x0000001200077202 */ /* 0x000fc60000000f00 */
[----:B------:R-:W-:-:S05]  /*2180*/  IMAD.IADD R23, R23, 0x1, R16 ;  /* 0x0000000117177824 */ /* 0x000fca00078e0210 */
[----:B------:R-:W3:Y:S01]  /*2190*/  SHFL.UP PT, R22, R23, 0x2, RZ ;  /* 0x0440000017167989 */ /* 0x000ee200000e00ff */
[----:B--2---:R-:W-:Y:S01]  /*21a0*/  MOV R4, UR4 ;  /* 0x0000000400047c02 */ /* 0x004fe20008000f00 */
[----:B------:R-:W-:Y:S02]  /*21b0*/  IMAD.U32 R5, RZ, RZ, UR5 ;  /* 0x00000005ff057e24 */ /* 0x000fe4000f8e00ff */
[----:B---3--:R0:W-:Y:S05]  /*21c0*/  STL.64 [R1], R22 ;  /* 0x0000001601007387 */ /* 0x0081ea0000100a00 */
[----:B------:R-:W-:-:S07]  /*21d0*/  LEPC R20, `(.L_x_39) ;  /* 0x000000001014794e */ /* 0x000fce0000000000 */
[----:B01----:R-:W-:Y:S05]  /*21e0*/  CALL.ABS.NOINC R8 ;  /* 0x0000000008007343 */ /* 0x003fea0003c00000 */
.L_x_39:
[----:B------:R-:W-:Y:S01]  /*21f0*/  ISETP.GE.U32.AND P0, PT, R17, 0x2, PT ;  /* 0x000000021100780c */ /* 0x000fe20003f06070 */
[----:B------:R-:W-:Y:S01]  /*2200*/  STL [R1+0x8], R17 ;  /* 0x0000081101007387 */ /* 0x000fe20000100800 */
[----:B------:R0:W1:Y:S01]  /*2210*/  LDC.64 R8, c[0x4][R2] ;  /* 0x0100000002087b82 */ /* 0x0000620000000a00 */
[----:B------:R-:W2:Y:S01]  /*2220*/  LDCU.64 UR4, c[0x4][0x18] ;  /* 0x01000300ff0477ac */ /* 0x000ea20008000a00 */
[----:B------:R-:W-:Y:S01]  /*2230*/  SEL R22, R22, RZ, P0 ;  /* 0x000000ff16167207 */ /* 0x000fe20000000000 */
[----:B------:R-:W-:Y:S02]  /*2240*/  IMAD.MOV.U32 R6, RZ, RZ, R19 ;  /* 0x000000ffff067224 */ /* 0x000fe400078e0013 */
[----:B------:R-:W-:Y:S02]  /*2250*/  IMAD.MOV.U32 R7, RZ, RZ, R18 ;  /* 0x000000ffff077224 */ /* 0x000fe400078e0012 */
[----:B------:R-:W-:-:S05]  /*2260*/  IMAD.IADD R23, R23, 0x1, R22 ;  /* 0x0000000117177824 */ /* 0x000fca00078e0216 */
[----:B------:R-:W3:Y:S01]  /*2270*/  SHFL.UP PT, R22, R23, 0x4, RZ ;  /* 0x0480000017167989 */ /* 0x000ee200000e00ff */
[----:B--2---:R-:W-:Y:S01]  /*2280*/  IMAD.U32 R4, RZ, RZ, UR4 ;  /* 0x00000004ff047e24 */ /* 0x004fe2000f8e00ff */
[----:B------:R-:W-:Y:S02]  /*2290*/  MOV R5, UR5 ;  /* 0x0000000500057c02 */ /* 0x000fe40008000f00 */
[----:B---3--:R0:W-:Y:S05]  /*22a0*/  STL.64 [R1], R22 ;  /* 0x0000001601007387 */ /* 0x0081ea0000100a00 */
[----:B------:R-:W-:-:S07]  /*22b0*/  LEPC R20, `(.L_x_40) ;  /* 0x000000001014794e */ /* 0x000fce0000000000 */
[----:B01----:R-:W-:Y:S05]  /*22c0*/  CALL.ABS.NOINC R8 ;  /* 0x0000000008007343 */ /* 0x003fea0003c00000 */
.L_x_40:
[----:B------:R-:W-:Y:S01]  /*22d0*/  ISETP.GE.U32.AND P0, PT, R17, 0x4, PT ;  /* 0x000000041100780c */ /* 0x000fe20003f06070 */
[----:B------:R-:W-:Y:S01]  /*22e0*/  STL [R1+0x8], R17 ;  /* 0x0000081101007387 */ /* 0x000fe20000100800 */
[----:B------:R0:W1:Y:S01]  /*22f0*/  LDC.64 R8, c[0x4][R2] ;  /* 0x0100000002087b82 */ /* 0x0000620000000a00 */
[----:B------:R-:W2:Y:S01]  /*2300*/  LDCU.64 UR4, c[0x4][0x18] ;  /* 0x01000300ff0477ac */ /* 0x000ea20008000a00 */
[----:B------:R-:W-:Y:S01]  /*2310*/  SEL R22, R22, RZ, P0 ;  /* 0x000000ff16167207 */ /* 0x000fe20000000000 */
[----:B------:R-:W-:Y:S01]  /*2320*/  IMAD.MOV.U32 R7, RZ, RZ, R18 ;  /* 0x000000ffff077224 */ /* 0x000fe200078e0012 */
[----:B------:R-:W-:Y:S02]  /*2330*/  MOV R6, R19 ;  /* 0x0000001300067202 */ /* 0x000fe40000000f00 */
[----:B------:R-:W-:-:S05]  /*2340*/  IADD3 R23, PT, PT, R23, R22, RZ ;  /* 0x0000001617177210 */ /* 0x000fca0007ffe0ff */
[----:B------:R-:W3:Y:S01]  /*2350*/  SHFL.UP PT, R22, R23, 0x8, RZ ;  /* 0x0500000017167989 */ /* 0x000ee200000e00ff */
[----:B--2---:R-:W-:Y:S02]  /*2360*/  IMAD.U32 R4, RZ, RZ, UR4 ;  /* 0x00000004ff047e24 */ /* 0x004fe4000f8e00ff */
[----:B------:R-:W-:Y:S01]  /*2370*/  IMAD.U32 R5, RZ, RZ, UR5 ;  /* 0x00000005ff057e24 */ /* 0x000fe2000f8e00ff */
[----:B---3--:R0:W-:Y:S06]  /*2380*/  STL.64 [R1], R22 ;  /* 0x0000001601007387 */ /* 0x0081ec0000100a00 */
[----:B------:R-:W-:-:S07]  /*2390*/  LEPC R20, `(.L_x_41) ;  /* 0x000000001014794e */ /* 0x000fce0000000000 */
[----:B01----:R-:W-:Y:S05]  /*23a0*/  CALL.ABS.NOINC R8 ;  /* 0x0000000008007343 */ /* 0x003fea0003c00000 */
.L_x_41:
[----:B------:R-:W-:-:S04]  /*23b0*/  ISETP.GE.U32.AND P0, PT, R17, 0x8, PT ;  /* 0x000000081100780c */ /* 0x000fc80003f06070 */
[----:B------:R-:W-:-:S05]  /*23c0*/  SEL R22, R22, RZ, P0 ;  /* 0x000000ff16167207 */ /* 0x000fca0000000000 */
[----:B------:R-:W-:-:S05]  /*23d0*/  IMAD.IADD R23, R23, 0x1, R22 ;  /* 0x0000000117177824 */ /* 0x000fca00078e0216 */
[----:B------:R0:W1:Y:S02]  /*23e0*/  SHFL.UP PT, R22, R23, 0x10, RZ ;  /* 0x0600000017167989 */ /* 0x00006400000e00ff */
.L_x_56:
[----:B-1----:R1:W-:Y:S01]  /*23f0*/  STL.64 [R1], R22 ;  /* 0x0000001601007387 */ /* 0x0023e20000100a00 */
[----:B------:R-:W2:Y:S01]  /*2400*/  LDC.64 R2, c[0x4][R2] ;  /* 0x0100000002027b82 */ /* 0x000ea20000000a00 */
[----:B------:R-:W3:Y:S01]  /*2410*/  LDCU.64 UR4, c[0x4][0x18] ;  /* 0x01000300ff0477ac */ /* 0x000ee20008000a00 */
[----:B------:R-:W-:Y:S01]  /*2420*/  IMAD.MOV.U32 R6, RZ, RZ, R19 ;  /* 0x000000ffff067224 */ /* 0x000fe200078e0013 */
[----:B------:R1:W-:Y:S01]  /*2430*/  STL [R1+0x8], R17 ;  /* 0x0000081101007387 */ /* 0x0003e20000100800 */
[----:B------:R-:W-:Y:S02]  /*2440*/  MOV R7, R18 ;  /* 0x0000001200077202 */ /* 0x000fe40000000f00 */
[----:B---3--:R-:W-:Y:S01]  /*2450*/  MOV R4, UR4 ;  /* 0x0000000400047c02 */ /* 0x008fe20008000f00 */
[----:B------:R-:W-:-:S07]  /*2460*/  IMAD.U32 R5, RZ, RZ, UR5 ;  /* 0x00000005ff057e24 */ /* 0x000fce000f8e00ff */
[----:B------:R-:W-:-:S07]  /*2470*/  LEPC R20, `(.L_x_42) ;  /* 0x000000001014794e */ /* 0x000fce0000000000 */
[----:B012---:R-:W-:Y:S05]  /*2480*/  CALL.ABS.NOINC R2 ;  /* 0x0000000002007343 */ /* 0x007fea0003c00000 */
.L_x_42:
[C---:B------:R-:W-:Y:S02]  /*2490*/  ISETP.GE.U32.AND P0, PT, R17.reuse, 0x10, PT ;  /* 0x000000101100780c */ /* 0x040fe40003f06070 */
[----:B------:R-:W-:Y:S02]  /*24a0*/  ISETP.GE.U32.AND P6, PT, R17, R26, PT ;  /* 0x0000001a1100720c */ /* 0x000fe40003fc6070 */
[----:B------:R-:W-:-:S05]  /*24b0*/  SEL R22, R22, RZ, P0 ;  /* 0x000000ff16167207 */ /* 0x000fca0000000000 */
[----:B------:R-:W-:-:S06]  /*24c0*/  IMAD.IADD R23, R23, 0x1, R22 ;  /* 0x0000000117177824 */ /* 0x000fcc00078e0216 */
[----:B------:R0:W-:Y:S02]  /*24d0*/  @!P6 STS [R24], R23 ;  /* 0x000000171800e388 */ /* 0x0001e40000000800 */
.L_x_34:
[----:B------:R-:W-:Y:S01]  /*24e0*/  ISETP.GE.U32.AND P0, PT, R17, 0x20, PT ;  /* 0x000000201100780c */ /* 0x000fe20003f06070 */
[----:B------:R-:W-:Y:S05]  /*24f0*/  WARPSYNC.ALL ;  /* 0x0000000000007948 */ /* 0x000fea0003800000 */
[----:B------:R-:W-:Y:S07]  /*2500*/  BAR.SYNC.DEFER_BLOCKING 0x0 ;  /* 0x0000000000007b1d */ /* 0x000fee0000010000 */
[----:B------:R-:W-:Y:S01]  /*2510*/  @P0 MOV R2, 0x400 ;  /* 0x0000040000020802 */ /* 0x000fe20000000f00 */
[----:B------:R-:W1:Y:S01]  /*2520*/  @P0 S2R R3, SR_CgaCtaId ;  /* 0x0000000000030919 */ /* 0x000e620000008800 */
[----:B------:R-:W-:-:S04]  /*2530*/  @P0 SHF.R.U32.HI R0, RZ, 0x3, R17 ;  /* 0x00000003ff000819 */ /* 0x000fc80000011611 */
[----:B------:R-:W-:Y:S02]  /*2540*/  @P0 LOP3.LUT R0, R0, 0x7c, RZ, 0xc0, !PT ;  /* 0x0000007c00000812 */ /* 0x000fe400078ec0ff */
[----:B-1----:R-:W-:-:S05]  /*2550*/  @P0 LEA R3, R3, R2, 0x18 ;  /* 0x0000000203030211 */ /* 0x002fca00078ec0ff */
[----:B------:R-:W-:Y:S02]  /*2560*/  @P0 IMAD.IADD R0, R0, 0x1, R3 ;  /* 0x0000000100000824 */ /* 0x000fe400078e0203 */
[----:B------:R-:W1:Y:S04]  /*2570*/  LDC.64 R2, c[0x0][0x380] ;  /* 0x0000e000ff027b82 */ /* 0x000e680000000a00 */
[----:B------:R-:W2:Y:S01]  /*2580*/  @P0 LDS R0, [R0+-0x4] ;  /* 0xfffffc0000000984 */ /* 0x000ea20000000800 */
[----:B-1----:R-:W-:Y:S01]  /*2590*/  IMAD.WIDE.U32 R2, R17, 0x4, R2 ;  /* 0x0000000411027825 */ /* 0x002fe200078e0002 */
[----:B--2---:R-:W-:-:S05]  /*25a0*/  @P0 IADD3 R25, PT, PT, R25, R0, RZ ;  /* 0x0000000019190210 */ /* 0x004fca0007ffe0ff */
[----:B------:R-:W-:Y:S01]  /*25b0*/  STG.E desc[UR36][R2.64], R25 ;  /* 0x0000001902007986 */ /* 0x000fe2000c101924 */
[----:B------:R-:W-:Y:S05]  /*25c0*/  EXIT ;  /* 0x000000000000794d */ /* 0x000fea0003800000 */
.L_x_37:
[----:B------:R-:W-:Y:S02]  /*25d0*/  HFMA2 R11, -RZ, RZ, 0, 0 ;  /* 0x00000000ff0b7431 */ /* 0x000fe400000001ff */
[----:B------:R-:W-:Y:S01]  /*25e0*/  IMAD.MOV.U32 R13, RZ, RZ, R16 ;  /* 0x000000ffff0d7224 */ /* 0x000fe200078e0010 */
[----:B------:R-:W-:Y:S01]  /*25f0*/  MOV R23, R16 ;  /* 0x0000001000177202 */ /* 0x000fe20000000f00 */
[----:B------:R-:W-:Y:S01]  /*2600*/  IMAD.MOV.U32 R12, RZ, RZ, 0x1 ;  /* 0x00000001ff0c7424 */ /* 0x000fe200078e00ff */
[----:B------:R-:W-:Y:S01]  /*2610*/  MOV R2, 0x0 ;  /* 0x0000000000027802 */ /* 0x000fe20000000f00 */
[----:B------:R-:W-:Y:S01]  /*2620*/  IMAD.MOV.U32 R15, RZ, RZ, -0x1 ;  /* 0xffffffffff0f7424 */ /* 0x000fe200078e00ff */
[----:B------:R0:W-:Y:S01]  /*2630*/  STL [R1+0x8], R17 ;  /* 0x0000081101007387 */ /* 0x0001e20000100800 */
[----:B------:R-:W-:Y:S01]  /*2640*/  MOV R6, R19 ;  /* 0x0000001300067202 */ /* 0x000fe20000000f00 */
[----:B------:R0:W1:Y:S01]  /*2650*/  LDC.64 R8, c[0x4][R2] ;  /* 0x0100000002087b82 */ /* 0x0000620000000a00 */
[----:B------:R-:W-:-:S07]  /*2660*/  IMAD.MOV.U32 R7, RZ, RZ, R18 ;  /* 0x000000ffff077224 */ /* 0x000fce00078e0012 */
[----:B01----:R-:W-:Y:S05]  /*2670*/  WARPSYNC.COLLECTIVE R15, `(.L_x_43) ;  /* 0x000000000f087348 */ /* 0x003fea0003c00000 */
[----:B------:R2:W3:Y:S02]  /*2680*/  SHFL.UP P6, R14, R13, R12, R11 ;  /* 0x0400000c0d0e7389 */ /* 0x0004e400000c000b */
[----:B0123--:R-:W-:Y:S05]  /*2690*/  ENDCOLLECTIVE ;  /* 0x000000000000791b */ /* 0x00ffea0003800000 */
.L_x_43:
[----:B------:R-:W0:Y:S02]  /*26a0*/  LDCU.64 UR4, c[0x4][0x18] ;  /* 0x01000300ff0477ac */ /* 0x000e240008000a00 */
[----:B0-----:R-:W-:Y:S02]  /*26b0*/  IMAD.U32 R4, RZ, RZ, UR4 ;  /* 0x00000004ff047e24 */ /* 0x001fe4000f8e00ff */
[----:B------:R-:W-:Y:S02]  /*26c0*/  IMAD.U32 R5, RZ, RZ, UR5 ;  /* 0x00000005ff057e24 */ /* 0x000fe4000f8e00ff */
[----:B------:R-:W-:-:S05]  /*26d0*/  IMAD.MOV.U32 R22, RZ, RZ, R14 ;  /* 0x000000ffff167224 */ /* 0x000fca00078e000e */
[----:B------:R0:W-:Y:S02]  /*26e0*/  STL.64 [R1], R22 ;  /* 0x0000001601007387 */ /* 0x0001e40000100a00 */
[----:B------:R-:W-:-:S07]  /*26f0*/  LEPC R20, `(.L_x_44) ;  /* 0x000000001014794e */ /* 0x000fce0000000000 */
[----:B0-----:R-:W-:Y:S05]  /*2700*/  CALL.ABS.NOINC R8 ;  /* 0x0000000008007343 */ /* 0x001fea0003c00000 */
.L_x_44:
[----:B------:R-:W-:Y:S01]  /*2710*/  ISETP.NE.AND P6, PT, R17, RZ, PT ;  /* 0x000000ff1100720c */ /* 0x000fe20003fc5270 */
[----:B------:R-:W-:Y:S01]  /*2720*/  BSSY B0, `(.L_x_45) ;  /* 0x000000a000007945 */ /* 0x000fe20003800000 */
[----:B------:R-:W-:Y:S01]  /*2730*/  IMAD.MOV.U32 R12, RZ, RZ, 0x2 ;  /* 0x00000002ff0c7424 */ /* 0x000fe200078e00ff */
[----:B------:R-:W-:Y:S01]  /*2740*/  MOV R15, 0xffffffff ;  /* 0xffffffff000f7802 */ /* 0x000fe20000000f00 */
[----:B------:R-:W-:Y:S01]  /*2750*/  IMAD.MOV.U32 R11, RZ, RZ, RZ ;  /* 0x000000ffff0b7224 */ /* 0x000fe200078e00ff */
[----:B------:R-:W-:-:S05]  /*2760*/  SEL R23, R22, RZ, P6 ;  /* 0x000000ff16177207 */ /* 0x000fca0003000000 */
[----:B------:R-:W-:-:S05]  /*2770*/  IMAD.IADD R23, R23, 0x1, R16 ;  /* 0x0000000117177824 */ /* 0x000fca00078e0210 */
[----:B------:R-:W-:-:S07]  /*2780*/  MOV R13, R23 ;  /* 0x00000017000d7202 */ /* 0x000fce0000000f00 */
[----:B------:R-:W-:Y:S05]  /*2790*/  WARPSYNC.COLLECTIVE R15, `(.L_x_46) ;  /* 0x000000000f087348 */ /* 0x000fea0003c00000 */
[----:B------:R0:W1:Y:S02]  /*27a0*/  SHFL.UP P6, R14, R13, R12, R11 ;  /* 0x0400000c0d0e7389 */ /* 0x00006400000c000b */
[----:B01----:R-:W-:Y:S05]  /*27b0*/  ENDCOLLECTIVE ;  /* 0x000000000000791b */ /* 0x003fea0003800000 */
.L_x_46:
[----:B------:R-:W-:Y:S05]  /*27c0*/  BSYNC B0 ;  /* 0x0000000000007941 */ /* 0x000fea0003800000 */
.L_x_45:
[----:B------:R-:W-:Y:S01]  /*27d0*/  IMAD.MOV.U32 R22, RZ, RZ, R14 ;  /* 0x000000ffff167224 */ /* 0x000fe200078e000e */
[----:B------:R0:W-:Y:S01]  /*27e0*/  STL [R1+0x8], R17 ;  /* 0x0000081101007387 */ /* 0x0001e20000100800 */
[----:B------:R0:W1:Y:S01]  /*27f0*/  LDC.64 R8, c[0x4][R2] ;  /* 0x0100000002087b82 */ /* 0x0000620000000a00 */
[----:B------:R-:W2:Y:S01]  /*2800*/  LDCU.64 UR4, c[0x4][0x18] ;  /* 0x01000300ff0477ac */ /* 0x000ea20008000a00 */
[----:B------:R-:W-:Y:S01]  /*2810*/  IMAD.MOV.U32 R6, RZ, RZ, R19 ;  /* 0x000000ffff067224 */ /* 0x000fe200078e0013 */
[----:B------:R0:W-:Y:S01]  /*2820*/  STL.64 [R1], R22 ;  /* 0x0000001601007387 */ /* 0x0001e20000100a00 */
[----:B------:R-:W-:Y:S02]  /*2830*/  IMAD.MOV.U32 R7, RZ, RZ, R18 ;  /* 0x000000ffff077224 */ /* 0x000fe400078e0012 */
[----:B--2---:R-:W-:Y:S01]  /*2840*/  IMAD.U32 R4, RZ, RZ, UR4 ;  /* 0x00000004ff047e24 */ /* 0x004fe2000f8e00ff */
[----:B0-----:R-:W-:-:S07]  /*2850*/  MOV R5, UR5 ;  /* 0x0000000500057c02 */ /* 0x001fce0008000f00 */
[----:B------:R-:W-:-:S07]  /*2860*/  LEPC R20, `(.L_x_47) ;  /* 0x000000001014794e */ /* 0x000fce0000000000 */
[----:B-1----:R-:W-:Y:S05]  /*2870*/  CALL.ABS.NOINC R8 ;  /* 0x0000000008007343 */ /* 0x002fea0003c00000 */
.L_x_47:
[----:B------:R-:W-:Y:S01]  /*2880*/  ISETP.GE.U32.AND P0, PT, R17, 0x2, PT ;  /* 0x000000021100780c */ /* 0x000fe20003f06070 */
[----:B------:R-:W-:Y:S01]  /*2890*/  HFMA2 R11, -RZ, RZ, 0, 0 ;  /* 0x00000000ff0b7431 */ /* 0x000fe200000001ff */
[----:B------:R-:W-:Y:S01]  /*28a0*/  BSSY B0, `(.L_x_48) ;  /* 0x0000009000007945 */ /* 0x000fe20003800000 */
[----:B------:R-:W-:Y:S01]  /*28b0*/  IMAD.MOV.U32 R12, RZ, RZ, 0x4 ;  /* 0x00000004ff0c7424 */ /* 0x000fe200078e00ff */
[----:B------:R-:W-:Y:S01]  /*28c0*/  SEL R22, R22, RZ, P0 ;  /* 0x000000ff16167207 */ /* 0x000fe20000000000 */
[----:B------:R-:W-:-:S03]  /*28d0*/  IMAD.MOV.U32 R15, RZ, RZ, -0x1 ;  /* 0xffffffffff0f7424 */ /* 0x000fc600078e00ff */
[----:B------:R-:W-:-:S05]  /*28e0*/  IADD3 R23, PT, PT, R23, R22, RZ ;  /* 0x0000001617177210 */ /* 0x000fca0007ffe0ff */
[----:B------:R-:W-:-:S07]  /*28f0*/  IMAD.MOV.U32 R13, RZ, RZ, R23 ;  /* 0x000000ffff0d7224 */ /* 0x000fce00078e0017 */
[----:B------:R-:W-:Y:S05]  /*2900*/  WARPSYNC.COLLECTIVE R15, `(.L_x_49) ;  /* 0x000000000f087348 */ /* 0x000fea0003c00000 */
[----:B------:R0:W1:Y:S02]  /*2910*/  SHFL.UP P6, R14, R13, R12, R11 ;  /* 0x0400000c0d0e7389 */ /* 0x00006400000c000b */
[----:B01----:R-:W-:Y:S05]  /*2920*/  ENDCOLLECTIVE ;  /* 0x000000000000791b */ /* 0x003fea0003800000 */
.L_x_49:
[----:B------:R-:W-:Y:S05]  /*2930*/  BSYNC B0 ;  /* 0x0000000000007941 */ /* 0x000fea0003800000 */
.L_x_48:
[----:B------:R-:W-:Y:S01]  /*2940*/  IMAD.MOV.U32 R22, RZ, RZ, R14 ;  /* 0x000000ffff167224 */ /* 0x000fe200078e000e */
[----:B------:R0:W-:Y:S01]  /*2950*/  STL [R1+0x8], R17 ;  /* 0x0000081101007387 */ /* 0x0001e20000100800 */
[----:B------:R0:W1:Y:S01]  /*2960*/  LDC.64 R8, c[0x4][R2] ;  /* 0x0100000002087b82 */ /* 0x0000620000000a00 */
[----:B------:R-:W2:Y:S01]  /*2970*/  LDCU.64 UR4, c[0x4][0x18] ;  /* 0x01000300ff0477ac */ /* 0x000ea20008000a00 */
[----:B------:R-:W-:Y:S01]  /*2980*/  IMAD.MOV.U32 R6, RZ, RZ, R19 ;  /* 0x000000ffff067224 */ /* 0x000fe200078e0013 */
[----:B------:R0:W-:Y:S01]  /*2990*/  STL.64 [R1], R22 ;  /* 0x0000001601007387 */ /* 0x0001e20000100a00 */
[----:B------:R-:W-:Y:S02]  /*29a0*/  MOV R7, R18 ;  /* 0x0000001200077202 */ /* 0x000fe40000000f00 */
[----:B--2---:R-:W-:Y:S01]  /*29b0*/  MOV R4, UR4 ;  /* 0x0000000400047c02 */ /* 0x004fe20008000f00 */
[----:B0-----:R-:W-:-:S07]  /*29c0*/  IMAD.U32 R5, RZ, RZ, UR5 ;  /* 0x00000005ff057e24 */ /* 0x001fce000f8e00ff */
[----:B------:R-:W-:-:S07]  /*29d0*/  LEPC R20, `(.L_x_50) ;  /* 0x000000001014794e */ /* 0x000fce0000000000 */
[----:B-1----:R-:W-:Y:S05]  /*29e0*/  CALL.ABS.NOINC R8 ;  /* 0x0000000008007343 */ /* 0x002fea0003c00000 */
.L_x_50:
[----:B------:R-:W-:Y:S01]  /*29f0*/  ISETP.GE.U32.AND P0, PT, R17, 0x4, PT ;  /* 0x000000041100780c */ /* 0x000fe20003f06070 */
[----:B------:R-:W-:Y:S01]  /*2a00*/  HFMA2 R12, -RZ, RZ, 0, 4.76837158203125e-07 ;  /* 0x00000008ff0c7431 */ /* 0x000fe200000001ff */
[----:B------:R-:W-:Y:S01]  /*2a10*/  BSSY B0, `(.L_x_51) ;  /* 0x0000009000007945 */ /* 0x000fe20003800000 */
[----:B------:R-:W-:Y:S01]  /*2a20*/  IMAD.MOV.U32 R11, RZ, RZ, RZ ;  /* 0x000000ffff0b7224 */ /* 0x000fe200078e00ff */
[----:B------:R-:W-:Y:S01]  /*2a30*/  SEL R22, R22, RZ, P0 ;  /* 0x000000ff16167207 */ /* 0x000fe20000000000 */
[----:B------:R-:W-:-:S04]  /*2a40*/  IMAD.MOV.U32 R15, RZ, RZ, -0x1 ;  /* 0xffffffffff0f7424 */ /* 0x000fc800078e00ff */
[----:B------:R-:W-:-:S04]  /*2a50*/  IMAD.IADD R23, R23, 0x1, R22 ;  /* 0x0000000117177824 */ /* 0x000fc800078e0216 */
[----:B------:R-:W-:-:S07]  /*2a60*/  IMAD.MOV.U32 R13, RZ, RZ, R23 ;  /* 0x000000ffff0d7224 */ /* 0x000fce00078e0017 */
[----:B------:R-:W-:Y:S05]  /*2a70*/  WARPSYNC.COLLECTIVE R15, `(.L_x_52) ;  /* 0x000000000f087348 */ /* 0x000fea0003c00000 */
[----:B------:R0:W1:Y:S02]  /*2a80*/  SHFL.UP P6, R14, R13, R12, R11 ;  /* 0x0400000c0d0e7389 */ /* 0x00006400000c000b */
[----:B01----:R-:W-:Y:S05]  /*2a90*/  ENDCOLLECTIVE ;  /* 0x000000000000791b */ /* 0x003fea0003800000 */
.L_x_52:
[----:B------:R-:W-:Y:S05]  /*2aa0*/  BSYNC B0 ;  /* 0x0000000000007941 */ /* 0x000fea0003800000 */
.L_x_51:
[----:B------:R-:W-:Y:S01]  /*2ab0*/  MOV R22, R14 ;  /* 0x0000000e00167202 */ /* 0x000fe20000000f00 */
[----:B------:R0:W-:Y:S01]  /*2ac0*/  STL [R1+0x8], R17 ;  /* 0x0000081101007387 */ /* 0x0001e20000100800 */
[----:B------:R0:W1:Y:S01]  /*2ad0*/  LDC.64 R8, c[0x4][R2] ;  /* 0x0100000002087b82 */ /* 0x0000620000000a00 */
[----:B------:R-:W2:Y:S01]  /*2ae0*/  LDCU.64 UR4, c[0x4][0x18] ;  /* 0x01000300ff0477ac */ /* 0x000ea20008000a00 */
[----:B------:R-:W-:Y:S01]  /*2af0*/  MOV R6, R19 ;  /* 0x0000001300067202 */ /* 0x000fe20000000f00 */
[----:B------:R0:W-:Y:S01]  /*2b00*/  STL.64 [R1], R22 ;  /* 0x0000001601007387 */ /* 0x0001e20000100a00 */
[----:B------:R-:W-:Y:S02]  /*2b10*/  IMAD.MOV.U32 R7, RZ, RZ, R18 ;  /* 0x000000ffff077224 */ /* 0x000fe400078e0012 */
[----:B--2---:R-:W-:Y:S02]  /*2b20*/  IMAD.U32 R4, RZ, RZ, UR4 ;  /* 0x00000004ff047e24 */ /* 0x004fe4000f8e00ff */
[----:B0-----:R-:W-:-:S07]  /*2b30*/  IMAD.U32 R5, RZ, RZ, UR5 ;  /* 0x00000005ff057e24 */ /* 0x001fce000f8e00ff */
[----:B------:R-:W-:-:S07]  /*2b40*/  LEPC R20, `(.L_x_53) ;  /* 0x000000001014794e */ /* 0x000fce0000000000 */
[----:B-1----:R-:W-:Y:S05]  /*2b50*/  CALL.ABS.NOINC R8 ;  /* 0x0000000008007343 */ /* 0x002fea0003c00000 */
.L_x_53:
[----:B------:R-:W-:Y:S01]  /*2b60*/  ISETP.GE.U32.AND P0, PT, R17, 0x8, PT ;  /* 0x000000081100780c */ /* 0x000fe20003f06070 */
        /* <DEDUP_REMOVED lines=10> */
.L_x_55:
[----:B------:R-:W-:Y:S05]  /*2c10*/  BSYNC B0 ;  /* 0x0000000000007941 */ /* 0x000fea0003800000 */
.L_x_54:
[----:B------:R-:W-:Y:S01]  /*2c20*/  IMAD.MOV.U32 R22, RZ, RZ, R14 ;  /* 0x000000ffff167224 */ /* 0x000fe200078e000e */
[----:B------:R-:W-:Y:S06]  /*2c30*/  BRA `(.L_x_56) ;  /* 0xfffffff400ec7947 */ /* 0x000fec000383ffff */
.L_x_57:
[----:B------:R-:W-:-:S00]  /*2c40*/  BRA `(.L_x_57) ;  /* 0xfffffffc00fc7947 */ /* 0x000fc0000383ffff */
[----:B------:R-:W-:-:S00]  /*2c50*/  NOP ;  /* 0x0000000000007918 */ /* 0x000fc00000000000 */
        /* <DEDUP_REMOVED lines=10> */
.L_x_58:


//--------------------- .nv.global.init           --------------------------
	.section	.nv.global.init,"aw",@progbits
.nv.global.init:
	.type		$str,@object
	.size		$str,($str$2 - $str)
$str:
        /*0000*/ 	.byte	0x69, 0x3a, 0x25, 0x64, 0x2c, 0x20, 0x73, 0x68, 0x61, 0x72, 0x65, 0x20, 0x76, 0x61, 0x6c, 0x3a
        /*0010*/ 	.byte	0x25, 0x64, 0x20, 0x0a, 0x00
	.type		$str$2,@object
	.size		$str$2,($str$1 - $str$2)
$str$2:
        /*0015*/ 	.byte	0x74, 0x6d, 0x70, 0x33, 0x3a, 0x25, 0x64, 0x2c, 0x20, 0x74, 0x6d, 0x70, 0x32, 0x3a, 0x25, 0x64
        /*0025*/ 	.byte	0x2c, 0x20, 0x74, 0x69, 0x64, 0x3a, 0x25, 0x64, 0x20, 0x0a, 0x00
	.type		$str$1,@object
	.size		$str$1,(.L_1 - $str$1)
$str$1:
        /*0030*/ 	.byte	0x74, 0x6d, 0x70, 0x32, 0x3a, 0x25, 0x64, 0x2c, 0x20, 0x74, 0x69, 0x64, 0x3a, 0x25, 0x64, 0x2c
        /*0040*/ 	.byte	0x20, 0x62, 0x6c, 0x6f, 0x63, 0x6b, 0x44, 0x69, 0x6d, 0x2e, 0x78, 0x3a, 0x25, 0x64, 0x20, 0x0a
        /*0050*/ 	.byte	0x00
.L_1:


//--------------------- .nv.shared._Z4scanPii     --------------------------
	.section	.nv.shared._Z4scanPii,"aw",@nobits
	.sectionflags	@""
	.align	4
.nv.shared._Z4scanPii:
	.zero		1152


//--------------------- .nv.shared.reserved.0     --------------------------
	.section	.nv.shared.reserved.0,"aw",@nobits
	.weak		__nv_reservedSMEM_offset_0_alias
	.size		__nv_reservedSMEM_offset_0_alias, 0, 64
	.other		__nv_reservedSMEM_offset_0_alias,@"STO_CUDA_RESERVED_SHARED STV_DEFAULT"
__nv_reservedSMEM_offset_0_alias:
	.zero		0
	.zero		64


//--------------------- .nv.constant0._Z4scanPii  --------------------------
	.section	.nv.constant0._Z4scanPii,"a",@progbits
	.sectionflags	@""
	.align	4
.nv.constant0._Z4scanPii:
	.zero		908


//--------------------- SYMBOLS --------------------------

	.type		.nv.reservedSmem.offset0,@object
	.size		.nv.reservedSmem.offset0,0x4
	.type		.nv.reservedSmem.cap,@object
	.size		.nv.reservedSmem.cap,0x4
	.type		vprintf,@function
